	.headerflags	@"EF_CUDA_TEXMODE_UNIFIED EF_CUDA_64BIT_ADDRESS EF_CUDA_ACCELERATORS EF_CUDA_SM90 EF_CUDA_VIRTUAL_SM(EF_CUDA_SM90)"
	.elftype	@"ET_EXEC"


//--------------------- .nv.info                  --------------------------
	.section	.nv.info,"",@"SHT_CUDA_INFO"
	.align	4


	//----- nvinfo : EIATTR_REGCOUNT
	.align		4
        /*0000*/ 	.byte	0x04, 0x2f
        /*0002*/ 	.short	(.L_2 - .L_1)
	.align		4
.L_1:
        /*0004*/ 	.word	index@(triton_red_fused__native_batch_norm_legit_view_4)
        /*0008*/ 	.word	0x00000038


	//----- nvinfo : EIATTR_MIN_STACK_SIZE
	.align		4
.L_2:
        /*000c*/ 	.byte	0x04, 0x12
        /*000e*/ 	.short	(.L_4 - .L_3)
	.align		4
.L_3:
        /*0010*/ 	.word	index@(triton_red_fused__native_batch_norm_legit_view_4)
        /*0014*/ 	.word	0x00000000


	//----- nvinfo : EIATTR_FRAME_SIZE
	.align		4
.L_4:
        /*0018*/ 	.byte	0x04, 0x11
        /*001a*/ 	.short	(.L_6 - .L_5)
	.align		4
.L_5:
        /*001c*/ 	.word	index@(triton_red_fused__native_batch_norm_legit_view_4)
        /*0020*/ 	.word	0x00000000


	//----- nvinfo : EIATTR_MIN_STACK_SIZE
	.align		4
.L_6:
        /*0024*/ 	.byte	0x04, 0x12
        /*0026*/ 	.short	(.L_8 - .L_7)
	.align		4
.L_7:
        /*0028*/ 	.word	index@(triton_red_fused__native_batch_norm_legit_view_4)
        /*002c*/ 	.word	0x00000000
.L_8:


//--------------------- .nv.info.triton_red_fused__native_batch_norm_legit_view_4 --------------------------
	.section	.nv.info.triton_red_fused__native_batch_norm_legit_view_4,"",@"SHT_CUDA_INFO"
	.sectionflags	@""
	.align	4


	//----- nvinfo : EIATTR_CUDA_API_VERSION
	.align		4
        /*0000*/ 	.byte	0x04, 0x37
        /*0002*/ 	.short	(.L_10 - .L_9)
.L_9:
        /*0004*/ 	.word	0x0000007c


	//----- nvinfo : EIATTR_KPARAM_INFO
	.align		4
.L_10:
        /*0008*/ 	.byte	0x04, 0x17
        /*000a*/ 	.short	(.L_12 - .L_11)
.L_11:
        /*000c*/ 	.word	0x00000000
        /*0010*/ 	.short	0x0003
        /*0012*/ 	.short	0x0014
        /*0014*/ 	.byte	0x00, 0xf0, 0x11, 0x00


	//----- nvinfo : EIATTR_KPARAM_INFO
	.align		4
.L_12:
        /*0018*/ 	.byte	0x04, 0x17
        /*001a*/ 	.short	(.L_14 - .L_13)
.L_13:
        /*001c*/ 	.word	0x00000000
        /*0020*/ 	.short	0x0002
        /*0022*/ 	.short	0x0010
        /*0024*/ 	.byte	0x00, 0xf0, 0x11, 0x00


	//----- nvinfo : EIATTR_KPARAM_INFO
	.align		4
.L_14:
        /*0028*/ 	.byte	0x04, 0x17
        /*002a*/ 	.short	(.L_16 - .L_15)
.L_15:
        /*002c*/ 	.word	0x00000000
        /*0030*/ 	.short	0x0001
        /*0032*/ 	.short	0x0008
        /*0034*/ 	.byte	0x00, 0xf4, 0x21, 0x00


	//----- nvinfo : EIATTR_KPARAM_INFO
	.align		4
.L_16:
        /*0038*/ 	.byte	0x04, 0x17
        /*003a*/ 	.short	(.L_18 - .L_17)
.L_17:
        /*003c*/ 	.word	0x00000000
        /*0040*/ 	.short	0x0000
        /*0042*/ 	.short	0x0000
        /*0044*/ 	.byte	0x00, 0xf4, 0x21, 0x00


	//----- nvinfo : EIATTR_SPARSE_MMA_MASK
	.align		4
.L_18:
        /*0048*/ 	.byte	0x03, 0x50
        /*004a*/ 	.short	0x0000


	//----- nvinfo : EIATTR_MAXREG_COUNT
	.align		4
        /*004c*/ 	.byte	0x03, 0x1b
        /*004e*/ 	.short	0x0080


	//----- nvinfo : EIATTR_COOP_GROUP_MASK_REGIDS
	.align		4
        /*0050*/ 	.byte	0x04, 0x29
        /*0052*/ 	.short	(.L_20 - .L_19)


	//   ....[0]....
.L_19:
        /*0054*/ 	.word	0xffffffff


	//   ....[1]....
        /*0058*/ 	.word	0xffffffff


	//   ....[2]....
        /*005c*/ 	.word	0xffffffff


	//   ....[3]....
        /*0060*/ 	.word	0xffffffff


	//   ....[4]....
        /*0064*/ 	.word	0xffffffff


	//   ....[5]....
        /*0068*/ 	.word	0xffffffff


	//   ....[6]....
        /*006c*/ 	.word	0xffffffff


	//   ....[7]....
        /*0070*/ 	.word	0xffffffff


	//   ....[8]....
        /*0074*/ 	.word	0xffffffff


	//   ....[9]....
        /*0078*/ 	.word	0xffffffff


	//   ....[10]....
        /*007c*/ 	.word	0xffffffff


	//   ....[11]....
        /*0080*/ 	.word	0xffffffff


	//   ....[12]....
        /*0084*/ 	.word	0xffffffff


	//   ....[13]....
        /*0088*/ 	.word	0xffffffff


	//   ....[14]....
        /*008c*/ 	.word	0xffffffff


	//   ....[15]....
        /*0090*/ 	.word	0xffffffff


	//   ....[16]....
        /*0094*/ 	.word	0xffffffff


	//   ....[17]....
        /*0098*/ 	.word	0xffffffff


	//   ....[18]....
        /*009c*/ 	.word	0xffffffff


	//   ....[19]....
        /*00a0*/ 	.word	0xffffffff


	//   ....[20]....
        /*00a4*/ 	.word	0xffffffff


	//   ....[21]....
        /*00a8*/ 	.word	0xffffffff


	//   ....[22]....
        /*00ac*/ 	.word	0xffffffff


	//   ....[23]....
        /*00b0*/ 	.word	0xffffffff


	//   ....[24]....
        /*00b4*/ 	.word	0xffffffff


	//   ....[25]....
        /*00b8*/ 	.word	0xffffffff


	//   ....[26]....
        /*00bc*/ 	.word	0xffffffff


	//   ....[27]....
        /*00c0*/ 	.word	0xffffffff


	//   ....[28]....
        /*00c4*/ 	.word	0xffffffff


	//   ....[29]....
        /*00c8*/ 	.word	0xffffffff


	//   ....[30]....
        /*00cc*/ 	.word	0xffffffff


	//   ....[31]....
        /*00d0*/ 	.word	0xffffffff


	//   ....[32]....
        /*00d4*/ 	.word	0xffffffff


	//----- nvinfo : EIATTR_COOP_GROUP_INSTR_OFFSETS
	.align		4
.L_20:
        /*00d8*/ 	.byte	0x04, 0x28
        /*00da*/ 	.short	(.L_22 - .L_21)


	//   ....[0]....
.L_21:
        /*00dc*/ 	.word	0x000010d0


	//   ....[1]....
        /*00e0*/ 	.word	0x000011f0


	//   ....[2]....
        /*00e4*/ 	.word	0x000013b0


	//   ....[3]....
        /*00e8*/ 	.word	0x000013f0


	//   ....[4]....
        /*00ec*/ 	.word	0x00001430


	//   ....[5]....
        /*00f0*/ 	.word	0x00001470


	//   ....[6]....
        /*00f4*/ 	.word	0x000015a0


	//   ....[7]....
        /*00f8*/ 	.word	0x00001650


	//   ....[8]....
        /*00fc*/ 	.word	0x000016f0


	//   ....[9]....
        /*0100*/ 	.word	0x00001730


	//   ....[10]....
        /*0104*/ 	.word	0x00001770


	//   ....[11]....
        /*0108*/ 	.word	0x000017b0


	//   ....[12]....
        /*010c*/ 	.word	0x00001820


	//   ....[13]....
        /*0110*/ 	.word	0x000018a0


	//   ....[14]....
        /*0114*/ 	.word	0x00001a00


	//   ....[15]....
        /*0118*/ 	.word	0x00001a40


	//   ....[16]....
        /*011c*/ 	.word	0x00001a80


	//   ....[17]....
        /*0120*/ 	.word	0x00001ac0


	//   ....[18]....
        /*0124*/ 	.word	0x00001b00


	//   ....[19]....
        /*0128*/ 	.word	0x00001b40


	//   ....[20]....
        /*012c*/ 	.word	0x00001cb0


	//   ....[21]....
        /*0130*/ 	.word	0x00001cf0


	//   ....[22]....
        /*0134*/ 	.word	0x00001d30


	//   ....[23]....
        /*0138*/ 	.word	0x00001d70


	//   ....[24]....
        /*013c*/ 	.word	0x00001da0


	//   ....[25]....
        /*0140*/ 	.word	0x00001dd0


	//   ....[26]....
        /*0144*/ 	.word	0x00001f60


	//   ....[27]....
        /*0148*/ 	.word	0x00001fc0


	//   ....[28]....
        /*014c*/ 	.word	0x00002000


	//   ....[29]....
        /*0150*/ 	.word	0x00002040


	//   ....[30]....
        /*0154*/ 	.word	0x00002350


	//   ....[31]....
        /*0158*/ 	.word	0x00002360


	//   ....[32]....
        /*015c*/ 	.word	0x000023d0


	//----- nvinfo : EIATTR_EXIT_INSTR_OFFSETS
	.align		4
.L_22:
        /*0160*/ 	.byte	0x04, 0x1c
        /*0162*/ 	.short	(.L_24 - .L_23)


	//   ....[0]....
.L_23:
        /*0164*/ 	.word	0x00002e60


	//----- nvinfo : EIATTR_REQNTID
	.align		4
.L_24:
        /*0168*/ 	.byte	0x04, 0x10
        /*016a*/ 	.short	(.L_26 - .L_25)
.L_25:
        /*016c*/ 	.word	0x00000200
        /*0170*/ 	.word	0x00000001
        /*0174*/ 	.word	0x00000001


	//----- nvinfo : EIATTR_CBANK_PARAM_SIZE
	.align		4
.L_26:
        /*0178*/ 	.byte	0x03, 0x19
        /*017a*/ 	.short	0x0018


	//----- nvinfo : EIATTR_PARAM_CBANK
	.align		4
        /*017c*/ 	.byte	0x04, 0x0a
        /*017e*/ 	.short	(.L_28 - .L_27)
	.align		4
.L_27:
        /*0180*/ 	.word	index@(.nv.constant0.triton_red_fused__native_batch_norm_legit_view_4)
        /*0184*/ 	.short	0x0210
        /*0186*/ 	.short	0x0018


	//----- nvinfo : EIATTR_SW_WAR
	.align		4
.L_28:
        /*0188*/ 	.byte	0x04, 0x36
        /*018a*/ 	.short	(.L_30 - .L_29)
.L_29:
        /*018c*/ 	.word	0x00000008
.L_30:


//--------------------- .nv.callgraph             --------------------------
	.section	.nv.callgraph,"",@"SHT_CUDA_CALLGRAPH"
	.align	4
	.sectionentsize	8
	.align		4
        /*0000*/ 	.word	0x00000000
	.align		4
        /*0004*/ 	.word	0xffffffff
	.align		4
        /*0008*/ 	.word	0x00000000
	.align		4
        /*000c*/ 	.word	0xfffffffe
	.align		4
        /*0010*/ 	.word	0x00000000
	.align		4
        /*0014*/ 	.word	0xfffffffd
	.align		4
        /*0018*/ 	.word	0x00000000
	.align		4
        /*001c*/ 	.word	0xfffffffc


//--------------------- .nv.constant4             --------------------------
	.section	.nv.constant4,"a",@progbits
	.align	8
	.align		8
.nv.constant4:
        /*0000*/ 	.dword	_$_str


//--------------------- .text.triton_red_fused__native_batch_norm_legit_view_4 --------------------------
	.section	.text.triton_red_fused__native_batch_norm_legit_view_4,"ax",@progbits
	.sectionflags	@"SHF_BARRIERS=1"
	.align	128
        .global         triton_red_fused__native_batch_norm_legit_view_4
        .type           triton_red_fused__native_batch_norm_legit_view_4,@function
        .size           triton_red_fused__native_batch_norm_legit_view_4,(.L_x_3 - triton_red_fused__native_batch_norm_legit_view_4)
        .other          triton_red_fused__native_batch_norm_legit_view_4,@"STO_CUDA_ENTRY STV_DEFAULT"
triton_red_fused__native_batch_norm_legit_view_4:
.text.triton_red_fused__native_batch_norm_legit_view_4:
[----:B------:R-:W0:Y:S02]  /*0000*/  LDC R1, c[0x0][0x28] ;  /* 0x00000a00ff017b82 */ /* 0x000e240000000800 */
[----:B------:R-:W1:Y:S01]  /*0010*/  S2R R2, SR_TID.X ;  /* 0x0000000000027919 */ /* 0x000e620000002100 */
[----:B------:R-:W2:Y:S01]  /*0020*/  LDC.64 R14, c[0x0][0x210] ;  /* 0x00008400ff0e7b82 */ /* 0x000ea20000000a00 */
[----:B------:R-:W-:Y:S02]  /*0030*/  CS2R R8, SRZ ;  /* 0x0000000000087805 */ /* 0x000fe4000001ff00 */
[----:B------:R-:W-:Y:S01]  /*0040*/  CS2R R10, SRZ ;  /* 0x00000000000a7805 */ /* 0x000fe2000001ff00 */
[----:B------:R-:W3:Y:S01]  /*0050*/  S2R R0, SR_CTAID.X ;  /* 0x0000000000007919 */ /* 0x000ee20000002500 */
[----:B------:R-:W-:Y:S02]  /*0060*/  CS2R R4, SRZ ;  /* 0x0000000000047805 */ /* 0x000fe4000001ff00 */
[----:B------:R-:W-:Y:S01]  /*0070*/  CS2R R6, SRZ ;  /* 0x0000000000067805 */ /* 0x000fe2000001ff00 */
[----:B------:R-:W-:Y:S01]  /*0080*/  ULDC.64 UR6, c[0x0][0x208] ;  /* 0x0000820000067ab9 */ /* 0x000fe20000000a00 */
[----:B-1----:R-:W-:-:S02]  /*0090*/  SHF.R.U32.HI R3, RZ, 0x6, R2 ;  /* 0x00000006ff037819 */ /* 0x002fc40000011602 */
[----:B------:R-:W-:Y:S02]  /*00a0*/  SHF.L.U32 R2, R2, 0x2, RZ ;  /* 0x0000000202027819 */ /* 0x000fe400000006ff */
[----:B---3--:R-:W-:Y:S02]  /*00b0*/  SHF.L.U32 R0, R0, 0x4, RZ ;  /* 0x0000000400007819 */ /* 0x008fe400000006ff */
[----:B------:R-:W-:Y:S02]  /*00c0*/  SGXT.U32 R3, R3, 0x3 ;  /* 0x000000030303781a */ /* 0x000fe40000000000 */
[----:B------:R-:W-:Y:S02]  /*00d0*/  LOP3.LUT R2, R2, 0xfc, RZ, 0xc0, !PT ;  /* 0x000000fc02027812 */ /* 0x000fe400078ec0ff */
[----:B------:R-:W-:Y:S02]  /*00e0*/  LOP3.LUT R16, R0, R3, RZ, 0xfc, !PT ;  /* 0x0000000300107212 */ /* 0x000fe400078efcff */
[----:B------:R-:W-:-:S02]  /*00f0*/  LOP3.LUT R17, R0, 0x8, R3, 0xfe, !PT ;  /* 0x0000000800117812 */ /* 0x000fc400078efe03 */
[C---:B------:R-:W-:Y:S02]  /*0100*/  ISETP.GE.AND P1, PT, R16.reuse, 0xc, PT ;  /* 0x0000000c1000780c */ /* 0x040fe40003f26270 */
[C---:B------:R-:W-:Y:S02]  /*0110*/  ISETP.GE.AND P2, PT, R17.reuse, 0xc, PT ;  /* 0x0000000c1100780c */ /* 0x040fe40003f46270 */
[-C--:B------:R-:W-:Y:S02]  /*0120*/  LEA R12, R16, R2.reuse, 0xc ;  /* 0x00000002100c7211 */ /* 0x080fe400078e60ff */
[----:B------:R-:W-:-:S03]  /*0130*/  LEA R13, R17, R2, 0xc ;  /* 0x00000002110d7211 */ /* 0x000fc600078e60ff */
[----:B--2---:R-:W-:-:S04]  /*0140*/  IMAD.WIDE R2, R12, 0x4, R14 ;  /* 0x000000040c027825 */ /* 0x004fc800078e020e */
[----:B------:R-:W-:Y:S01]  /*0150*/  IMAD.WIDE R14, R13, 0x4, R14 ;  /* 0x000000040d0e7825 */ /* 0x000fe200078e020e */
[----:B------:R-:W2:Y:S04]  /*0160*/  @!P1 LDG.E.EL.128 R8, desc[UR6][R2.64] ;  /* 0x0000000602089981 */ /* 0x000ea8000c2e1d00 */
[----:B------:R-:W3:Y:S01]  /*0170*/  @!P2 LDG.E.EL.128 R4, desc[UR6][R14.64] ;  /* 0x000000060e04a981 */ /* 0x000ee2000c2e1d00 */
[----:B------:R-:W-:Y:S01]  /*0180*/  ISETP.LT.AND P0, PT, R16, 0xc, PT ;  /* 0x0000000c1000780c */ /* 0x000fe20003f01270 */
[----:B------:R-:W-:Y:S01]  /*0190*/  HFMA2.MMA R38, -RZ, RZ, 0, 0 ;  /* 0x00000000ff267435 */ /* 0x000fe200000001ff */
[----:B------:R-:W-:Y:S01]  /*01a0*/  ISETP.LT.AND P3, PT, R17, 0xc, PT ;  /* 0x0000000c1100780c */ /* 0x000fe20003f61270 */
[----:B------:R-:W-:Y:S01]  /*01b0*/  HFMA2.MMA R18, -RZ, RZ, 0, 0 ;  /* 0x00000000ff127435 */ /* 0x000fe200000001ff */
[----:B------:R-:W-:Y:S01]  /*01c0*/  SEL R30, RZ, 0x3f800000, !P0 ;  /* 0x3f800000ff1e7807 */ /* 0x000fe20004000000 */
[----:B------:R-:W-:Y:S01]  /*01d0*/  HFMA2.MMA R33, -RZ, RZ, 0, 0 ;  /* 0x00000000ff217435 */ /* 0x000fe200000001ff */
[----:B------:R-:W-:Y:S01]  /*01e0*/  SEL R29, RZ, 0x3f800000, !P3 ;  /* 0x3f800000ff1d7807 */ /* 0x000fe20005800000 */
[----:B------:R-:W-:Y:S01]  /*01f0*/  HFMA2.MMA R20, -RZ, RZ, 0, 0 ;  /* 0x00000000ff147435 */ /* 0x000fe200000001ff */
[----:B------:R-:W-:-:S02]  /*0200*/  MOV R35, RZ ;  /* 0x000000ff00237202 */ /* 0x000fc40000000f00 */
[----:B------:R-:W-:Y:S02]  /*0210*/  CS2R R36, SRZ ;  /* 0x0000000000247805 */ /* 0x000fe4000001ff00 */
[----:B------:R-:W-:Y:S02]  /*0220*/  MOV R16, RZ ;  /* 0x000000ff00107202 */ /* 0x000fe40000000f00 */
[----:B------:R-:W-:Y:S02]  /*0230*/  MOV R23, RZ ;  /* 0x000000ff00177202 */ /* 0x000fe40000000f00 */
[----:B------:R-:W-:Y:S02]  /*0240*/  MOV R31, R30 ;  /* 0x0000001e001f7202 */ /* 0x000fe40000000f00 */
[----:B------:R-:W-:Y:S02]  /*0250*/  MOV R26, R30 ;  /* 0x0000001e001a7202 */ /* 0x000fe40000000f00 */
[----:B------:R-:W-:-:S02]  /*0260*/  MOV R24, R30 ;  /* 0x0000001e00187202 */ /* 0x000fc40000000f00 */
[----:B------:R-:W-:Y:S02]  /*0270*/  MOV R28, R29 ;  /* 0x0000001d001c7202 */ /* 0x000fe40000000f00 */
[----:B------:R-:W-:Y:S02]  /*0280*/  MOV R27, R29 ;  /* 0x0000001d001b7202 */ /* 0x000fe40000000f00 */
[----:B------:R-:W-:Y:S02]  /*0290*/  MOV R25, R29 ;  /* 0x0000001d00197202 */ /* 0x000fe40000000f00 */
[----:B--2---:R-:W-:Y:S02]  /*02a0*/  SEL R8, R8, RZ, !P1 ;  /* 0x000000ff08087207 */ /* 0x004fe40004800000 */
[----:B------:R-:W-:Y:S02]  /*02b0*/  SEL R9, R9, RZ, !P1 ;  /* 0x000000ff09097207 */ /* 0x000fe40004800000 */
[----:B------:R-:W-:-:S02]  /*02c0*/  SEL R10, R10, RZ, !P1 ;  /* 0x000000ff0a0a7207 */ /* 0x000fc40004800000 */
[----:B------:R-:W-:Y:S02]  /*02d0*/  SEL R11, R11, RZ, !P1 ;  /* 0x000000ff0b0b7207 */ /* 0x000fe40004800000 */
[----:B---3--:R-:W-:Y:S02]  /*02e0*/  SEL R4, R4, RZ, !P2 ;  /* 0x000000ff04047207 */ /* 0x008fe40005000000 */
[----:B------:R-:W-:Y:S02]  /*02f0*/  SEL R5, R5, RZ, !P2 ;  /* 0x000000ff05057207 */ /* 0x000fe40005000000 */
[----:B------:R-:W-:Y:S02]  /*0300*/  SEL R6, R6, RZ, !P2 ;  /* 0x000000ff06067207 */ /* 0x000fe40005000000 */
[----:B------:R-:W-:Y:S02]  /*0310*/  SEL R7, R7, RZ, !P2 ;  /* 0x000000ff07077207 */ /* 0x000fe40005000000 */
[----:B------:R-:W-:-:S02]  /*0320*/  FSEL R15, R8, RZ, !P1 ;  /* 0x000000ff080f7208 */ /* 0x000fc40004800000 */
[----:B------:R-:W-:Y:S02]  /*0330*/  FSEL R32, R9, RZ, !P1 ;  /* 0x000000ff09207208 */ /* 0x000fe40004800000 */
[----:B------:R-:W-:Y:S02]  /*0340*/  FSEL R14, R10, RZ, !P1 ;  /* 0x000000ff0a0e7208 */ /* 0x000fe40004800000 */
[----:B------:R-:W-:Y:S02]  /*0350*/  FSEL R22, R11, RZ, !P1 ;  /* 0x000000ff0b167208 */ /* 0x000fe40004800000 */
[----:B------:R-:W-:Y:S02]  /*0360*/  FSEL R21, R4, RZ, !P2 ;  /* 0x000000ff04157208 */ /* 0x000fe40005000000 */
[----:B------:R-:W-:Y:S02]  /*0370*/  FSEL R34, R5, RZ, !P2 ;  /* 0x000000ff05227208 */ /* 0x000fe40005000000 */
[----:B------:R-:W-:-:S02]  /*0380*/  FSEL R19, R6, RZ, !P2 ;  /* 0x000000ff06137208 */ /* 0x000fc40005000000 */
[----:B------:R-:W-:-:S07]  /*0390*/  FSEL R17, R7, RZ, !P2 ;  /* 0x000000ff07117208 */ /* 0x000fce0005000000 */
.L_x_0:
[----:B------:R-:W1:Y:S01]  /*03a0*/  LDC.64 R2, c[0x0][0x210] ;  /* 0x00008400ff027b82 */ /* 0x000e620000000a00 */
[----:B------:R-:W-:Y:S02]  /*03b0*/  IADD3 R35, R35, 0x100, RZ ;  /* 0x0000010023237810 */ /* 0x000fe40007ffe0ff */
[----:B------:R-:W-:Y:S02]  /*03c0*/  CS2R R4, SRZ ;  /* 0x0000000000047805 */ /* 0x000fe4000001ff00 */
[----:B------:R-:W-:Y:S02]  /*03d0*/  CS2R R6, SRZ ;  /* 0x0000000000067805 */ /* 0x000fe4000001ff00 */
[----:B------:R-:W-:-:S05]  /*03e0*/  LOP3.LUT R9, R35, R12, RZ, 0xfc, !PT ;  /* 0x0000000c23097212 */ /* 0x000fca00078efcff */
[----:B-1----:R-:W-:-:S05]  /*03f0*/  IMAD.WIDE R8, R9, 0x4, R2 ;  /* 0x0000000409087825 */ /* 0x002fca00078e0202 */
[----:B------:R-:W2:Y:S01]  /*0400*/  @!P1 LDG.E.EL.128 R4, desc[UR6][R8.64] ;  /* 0x0000000608049981 */ /* 0x000ea2000c2e1d00 */
[----:B------:R-:W-:-:S04]  /*0410*/  FADD R40, R31, 1 ;  /* 0x3f8000001f287421 */ /* 0x000fc80000000000 */
[C---:B------:R-:W-:Y:S01]  /*0420*/  FMUL R11, R40.reuse, 0.25 ;  /* 0x3e800000280b7820 */ /* 0x040fe20000400000 */
[C---:B------:R-:W-:Y:S02]  /*0430*/  FSETP.GEU.AND P4, PT, |R40|.reuse, 1.175494350822287508e-38, PT ;  /* 0x008000002800780b */ /* 0x040fe40003f8e200 */
[----:B------:R-:W-:-:S04]  /*0440*/  FSETP.GT.AND P0, PT, |R40|, 8.50705917302346158658e+37, PT ;  /* 0x7e8000002800780b */ /* 0x000fc80003f04200 */
[----:B------:R-:W-:-:S07]  /*0450*/  FSEL R11, R11, R40, P0 ;  /* 0x000000280b0b7208 */ /* 0x000fce0000000000 */
[----:B------:R-:W-:-:S04]  /*0460*/  @!P4 FMUL R11, R11, 16777216 ;  /* 0x4b8000000b0bc820 */ /* 0x000fc80000400000 */
[----:B------:R-:W1:Y:S01]  /*0470*/  MUFU.RCP R43, R11 ;  /* 0x0000000b002b7308 */ /* 0x000e620000001000 */
[----:B--2---:R-:W-:Y:S01]  /*0480*/  SEL R39, R5, RZ, !P1 ;  /* 0x000000ff05277207 */ /* 0x004fe20004800000 */
[----:B------:R-:W-:Y:S01]  /*0490*/  FADD R5, R26, 1 ;  /* 0x3f8000001a057421 */ /* 0x000fe20000000000 */
[----:B------:R-:W-:-:S03]  /*04a0*/  SEL R42, R6, RZ, !P1 ;  /* 0x000000ff062a7207 */ /* 0x000fc60004800000 */
[----:B------:R-:W-:Y:S01]  /*04b0*/  FADD R10, R39, -R32 ;  /* 0x80000020270a7221 */ /* 0x000fe20000000000 */
[C---:B------:R-:W-:Y:S01]  /*04c0*/  FSETP.GEU.AND P5, PT, |R5|.reuse, 1.175494350822287508e-38, PT ;  /* 0x008000000500780b */ /* 0x040fe20003fae200 */
[C---:B------:R-:W-:Y:S01]  /*04d0*/  FMUL R8, R5.reuse, 0.25 ;  /* 0x3e80000005087820 */ /* 0x040fe20000400000 */
[----:B------:R-:W-:Y:S01]  /*04e0*/  FSETP.GT.AND P3, PT, |R5|, 8.50705917302346158658e+37, PT ;  /* 0x7e8000000500780b */ /* 0x000fe20003f64200 */
[----:B------:R-:W-:-:S03]  /*04f0*/  FMUL R9, R10, 0.25 ;  /* 0x3e8000000a097820 */ /* 0x000fc60000400000 */
[----:B------:R-:W-:Y:S02]  /*0500*/  FSEL R8, R8, R5, P3 ;  /* 0x0000000508087208 */ /* 0x000fe40001800000 */
[----:B------:R-:W-:-:S05]  /*0510*/  FSEL R9, R9, R10, P0 ;  /* 0x0000000a09097208 */ /* 0x000fca0000000000 */
[----:B------:R-:W-:Y:S01]  /*0520*/  @!P4 FMUL R9, R9, 16777216 ;  /* 0x4b8000000909c820 */ /* 0x000fe20000400000 */
[----:B------:R-:W-:-:S03]  /*0530*/  @!P5 FMUL R8, R8, 16777216 ;  /* 0x4b8000000808d820 */ /* 0x000fc60000400000 */
[----:B-1----:R-:W-:Y:S01]  /*0540*/  FFMA R43, R43, R9, R32 ;  /* 0x000000092b2b7223 */ /* 0x002fe20000000020 */
[----:B------:R-:W-:Y:S01]  /*0550*/  FADD R9, R42, -R14 ;  /* 0x8000000e2a097221 */ /* 0x000fe20000000000 */
[----:B------:R-:W1:Y:S02]  /*0560*/  MUFU.RCP R41, R8 ;  /* 0x0000000800297308 */ /* 0x000e640000001000 */
[----:B------:R-:W-:Y:S01]  /*0570*/  FADD R11, R39, -R43 ;  /* 0x8000002b270b7221 */ /* 0x000fe20000000000 */
[----:B------:R-:W-:Y:S01]  /*0580*/  FMUL R6, R9, 0.25 ;  /* 0x3e80000009067820 */ /* 0x000fe20000400000 */
[----:B------:R-:W-:Y:S02]  /*0590*/  FADD R39, R24, 1 ;  /* 0x3f80000018277421 */ /* 0x000fe40000000000 */
[----:B------:R-:W-:Y:S01]  /*05a0*/  @!P1 FFMA R37, R10, R11, R37 ;  /* 0x0000000b0a259223 */ /* 0x000fe20000000025 */
[----:B------:R-:W-:Y:S02]  /*05b0*/  SEL R10, R7, RZ, !P1 ;  /* 0x000000ff070a7207 */ /* 0x000fe40004800000 */
[----:B------:R-:W-:-:S02]  /*05c0*/  FSEL R6, R6, R9, P3 ;  /* 0x0000000906067208 */ /* 0x000fc40001800000 */
[C---:B------:R-:W-:Y:S01]  /*05d0*/  FSETP.GEU.AND P3, PT, |R39|.reuse, 1.175494350822287508e-38, PT ;  /* 0x008000002700780b */ /* 0x040fe20003f6e200 */
[----:B------:R-:W-:Y:S01]  /*05e0*/  FADD R11, R10, -R22 ;  /* 0x800000160a0b7221 */ /* 0x000fe20000000000 */
[----:B------:R-:W-:Y:S01]  /*05f0*/  FSETP.GT.AND P0, PT, |R39|, 8.50705917302346158658e+37, PT ;  /* 0x7e8000002700780b */ /* 0x000fe20003f04200 */
[----:B------:R-:W-:-:S04]  /*0600*/  @!P5 FMUL R6, R6, 16777216 ;  /* 0x4b8000000606d820 */ /* 0x000fc80000400000 */
[----:B-1----:R-:W-:Y:S01]  /*0610*/  FFMA R41, R41, R6, R14 ;  /* 0x0000000629297223 */ /* 0x002fe2000000000e */
[----:B------:R-:W-:-:S03]  /*0620*/  FMUL R6, R39, 0.25 ;  /* 0x3e80000027067820 */ /* 0x000fc60000400000 */
[----:B------:R-:W-:Y:S02]  /*0630*/  FADD R8, R42, -R41 ;  /* 0x800000292a087221 */ /* 0x000fe40000000000 */
[----:B------:R-:W-:Y:S02]  /*0640*/  FSEL R6, R6, R39, P0 ;  /* 0x0000002706067208 */ /* 0x000fe40000000000 */
[----:B------:R-:W-:Y:S01]  /*0650*/  @!P1 FFMA R18, R9, R8, R18 ;  /* 0x0000000809129223 */ /* 0x000fe20000000012 */
[----:B------:R-:W-:Y:S01]  /*0660*/  FMUL R8, R11, 0.25 ;  /* 0x3e8000000b087820 */ /* 0x000fe20000400000 */
[----:B------:R-:W-:Y:S01]  /*0670*/  LOP3.LUT R9, R35, R13, RZ, 0xfc, !PT ;  /* 0x0000000d23097212 */ /* 0x000fe200078efcff */
[----:B------:R-:W-:-:S03]  /*0680*/  @!P3 FMUL R6, R6, 16777216 ;  /* 0x4b8000000606b820 */ /* 0x000fc60000400000 */
[----:B------:R-:W-:Y:S01]  /*0690*/  FSEL R8, R8, R11, P0 ;  /* 0x0000000b08087208 */ /* 0x000fe20000000000 */
[----:B------:R-:W1:Y:S01]  /*06a0*/  MUFU.RCP R7, R6 ;  /* 0x0000000600077308 */ /* 0x000e620000001000 */
[----:B------:R-:W-:-:S04]  /*06b0*/  IMAD.WIDE R2, R9, 0x4, R2 ;  /* 0x0000000409027825 */ /* 0x000fc800078e0202 */
[----:B------:R-:W-:-:S04]  /*06c0*/  @!P3 FMUL R8, R8, 16777216 ;  /* 0x4b8000000808b820 */ /* 0x000fc80000400000 */
[----:B-1----:R-:W-:-:S04]  /*06d0*/  FFMA R7, R7, R8, R22 ;  /* 0x0000000807077223 */ /* 0x002fc80000000016 */
[----:B------:R-:W-:-:S04]  /*06e0*/  FADD R8, R10, -R7 ;  /* 0x800000070a087221 */ /* 0x000fc80000000000 */
[----:B------:R-:W-:Y:S01]  /*06f0*/  @!P1 FFMA R16, R11, R8, R16 ;  /* 0x000000080b109223 */ /* 0x000fe20000000010 */
[----:B------:R-:W-:Y:S02]  /*0700*/  CS2R R8, SRZ ;  /* 0x0000000000087805 */ /* 0x000fe4000001ff00 */
[----:B------:R-:W-:-:S06]  /*0710*/  CS2R R10, SRZ ;  /* 0x00000000000a7805 */ /* 0x000fcc000001ff00 */
[----:B------:R-:W2:Y:S01]  /*0720*/  @!P2 LDG.E.EL.128 R8, desc[UR6][R2.64] ;  /* 0x000000060208a981 */ /* 0x000ea2000c2e1d00 */
[----:B------:R-:W-:Y:S01]  /*0730*/  FADD R6, R29, 1 ;  /* 0x3f8000001d067421 */ /* 0x000fe20000000000 */
[----:B------:R-:W-:Y:S02]  /*0740*/  FSEL R14, R41, R14, !P1 ;  /* 0x0000000e290e7208 */ /* 0x000fe40004800000 */
[----:B------:R-:W-:Y:S01]  /*0750*/  FSEL R32, R43, R32, !P1 ;  /* 0x000000202b207208 */ /* 0x000fe20004800000 */
[C---:B------:R-:W-:Y:S01]  /*0760*/  FMUL R45, R6.reuse, 0.25 ;  /* 0x3e800000062d7820 */ /* 0x040fe20000400000 */
[C---:B------:R-:W-:Y:S02]  /*0770*/  FSETP.GEU.AND P3, PT, |R6|.reuse, 1.175494350822287508e-38, PT ;  /* 0x008000000600780b */ /* 0x040fe40003f6e200 */
[----:B------:R-:W-:Y:S02]  /*0780*/  FSETP.GT.AND P0, PT, |R6|, 8.50705917302346158658e+37, PT ;  /* 0x7e8000000600780b */ /* 0x000fe40003f04200 */
[----:B------:R-:W-:-:S02]  /*0790*/  FSEL R22, R7, R22, !P1 ;  /* 0x0000001607167208 */ /* 0x000fc40004800000 */
[----:B------:R-:W-:Y:S02]  /*07a0*/  FSEL R45, R45, R6, P0 ;  /* 0x000000062d2d7208 */ /* 0x000fe40000000000 */
[----:B------:R-:W-:Y:S02]  /*07b0*/  FSEL R31, R40, R31, !P1 ;  /* 0x0000001f281f7208 */ /* 0x000fe40004800000 */
[----:B------:R-:W-:Y:S02]  /*07c0*/  FSEL R26, R5, R26, !P1 ;  /* 0x0000001a051a7208 */ /* 0x000fe40004800000 */
[----:B------:R-:W-:Y:S01]  /*07d0*/  FSEL R24, R39, R24, !P1 ;  /* 0x0000001827187208 */ /* 0x000fe20004800000 */
[----:B------:R-:W-:Y:S01]  /*07e0*/  @!P3 FMUL R45, R45, 16777216 ;  /* 0x4b8000002d2db820 */ /* 0x000fe20000400000 */
[----:B------:R-:W-:Y:S02]  /*07f0*/  FSEL R29, R6, R29, !P2 ;  /* 0x0000001d061d7208 */ /* 0x000fe40005000000 */
[----:B--2---:R-:W-:-:S02]  /*0800*/  SEL R42, R8, RZ, !P2 ;  /* 0x000000ff082a7207 */ /* 0x004fc40005000000 */
[----:B------:R-:W1:Y:S01]  /*0810*/  MUFU.RCP R8, R45 ;  /* 0x0000002d00087308 */ /* 0x000e620000001000 */
[----:B------:R-:W-:Y:S02]  /*0820*/  SEL R9, R9, RZ, !P2 ;  /* 0x000000ff09097207 */ /* 0x000fe40005000000 */
[----:B------:R-:W-:Y:S01]  /*0830*/  FADD R44, R42, -R21 ;  /* 0x800000152a2c7221 */ /* 0x000fe20000000000 */
[----:B------:R-:W-:Y:S02]  /*0840*/  SEL R10, R10, RZ, !P2 ;  /* 0x000000ff0a0a7207 */ /* 0x000fe40005000000 */
[----:B------:R-:W-:Y:S01]  /*0850*/  FADD R41, R9, -R34 ;  /* 0x8000002209297221 */ /* 0x000fe20000000000 */
[----:B------:R-:W-:-:S05]  /*0860*/  FMUL R3, R44, 0.25 ;  /* 0x3e8000002c037820 */ /* 0x000fca0000400000 */
[----:B------:R-:W-:-:S05]  /*0870*/  FSEL R3, R3, R44, P0 ;  /* 0x0000002c03037208 */ /* 0x000fca0000000000 */
[----:B------:R-:W-:-:S04]  /*0880*/  @!P3 FMUL R3, R3, 16777216 ;  /* 0x4b8000000303b820 */ /* 0x000fc80000400000 */
[----:B-1----:R-:W-:Y:S01]  /*0890*/  FFMA R8, R8, R3, R21 ;  /* 0x0000000308087223 */ /* 0x002fe20000000015 */
[----:B------:R-:W-:-:S03]  /*08a0*/  FADD R3, R28, 1 ;  /* 0x3f8000001c037421 */ /* 0x000fc60000000000 */
[----:B------:R-:W-:Y:S01]  /*08b0*/  FADD R42, R42, -R8 ;  /* 0x800000082a2a7221 */ /* 0x000fe20000000000 */
[C---:B------:R-:W-:Y:S01]  /*08c0*/  FMUL R2, R3.reuse, 0.25 ;  /* 0x3e80000003027820 */ /* 0x040fe20000400000 */
[C---:B------:R-:W-:Y:S02]  /*08d0*/  FSETP.GEU.AND P3, PT, |R3|.reuse, 1.175494350822287508e-38, PT ;  /* 0x008000000300780b */ /* 0x040fe40003f6e200 */
[----:B------:R-:W-:Y:S01]  /*08e0*/  FSETP.GT.AND P0, PT, |R3|, 8.50705917302346158658e+37, PT ;  /* 0x7e8000000300780b */ /* 0x000fe20003f04200 */
[----:B------:R-:W-:Y:S01]  /*08f0*/  @!P2 FFMA R33, R44, R42, R33 ;  /* 0x0000002a2c21a223 */ /* 0x000fe20000000021 */
[----:B------:R-:W-:Y:S02]  /*0900*/  FSEL R21, R8, R21, !P2 ;  /* 0x0000001508157208 */ /* 0x000fe40005000000 */
[----:B------:R-:W-:Y:S01]  /*0910*/  FSEL R42, R2, R3, P0 ;  /* 0x00000003022a7208 */ /* 0x000fe20000000000 */
[----:B------:R-:W-:Y:S01]  /*0920*/  FMUL R2, R41, 0.25 ;  /* 0x3e80000029027820 */ /* 0x000fe20000400000 */
[----:B------:R-:W-:-:S04]  /*0930*/  FSEL R28, R3, R28, !P2 ;  /* 0x0000001c031c7208 */ /* 0x000fc80005000000 */
[----:B------:R-:W-:Y:S01]  /*0940*/  FSEL R2, R2, R41, P0 ;  /* 0x0000002902027208 */ /* 0x000fe20000000000 */
[----:B------:R-:W-:-:S04]  /*0950*/  @!P3 FMUL R42, R42, 16777216 ;  /* 0x4b8000002a2ab820 */ /* 0x000fc80000400000 */
[----:B------:R1:W2:Y:S01]  /*0960*/  MUFU.RCP R43, R42 ;  /* 0x0000002a002b7308 */ /* 0x0002a20000001000 */
[----:B------:R-:W-:Y:S01]  /*0970*/  @!P3 FMUL R2, R2, 16777216 ;  /* 0x4b8000000202b820 */ /* 0x000fe20000400000 */
[----:B-1----:R-:W-:-:S04]  /*0980*/  FADD R42, R10, -R19 ;  /* 0x800000130a2a7221 */ /* 0x002fc80000000000 */
[----:B------:R-:W-:Y:S01]  /*0990*/  FMUL R7, R42, 0.25 ;  /* 0x3e8000002a077820 */ /* 0x000fe20000400000 */
[----:B--2---:R-:W-:Y:S01]  /*09a0*/  FFMA R43, R43, R2, R34 ;  /* 0x000000022b2b7223 */ /* 0x004fe20000000022 */
[----:B------:R-:W-:-:S03]  /*09b0*/  FADD R2, R27, 1 ;  /* 0x3f8000001b027421 */ /* 0x000fc60000000000 */
[----:B------:R-:W-:Y:S01]  /*09c0*/  FADD R9, R9, -R43 ;  /* 0x8000002b09097221 */ /* 0x000fe20000000000 */
[----:B------:R-:W-:Y:S02]  /*09d0*/  FSEL R34, R43, R34, !P2 ;  /* 0x000000222b227208 */ /* 0x000fe40005000000 */
[C---:B------:R-:W-:Y:S01]  /*09e0*/  FSETP.GEU.AND P3, PT, |R2|.reuse, 1.175494350822287508e-38, PT ;  /* 0x008000000200780b */ /* 0x040fe20003f6e200 */
[----:B------:R-:W-:Y:S01]  /*09f0*/  @!P2 FFMA R36, R41, R9, R36 ;  /* 0x000000092924a223 */ /* 0x000fe20000000024 */
[C---:B------:R-:W-:Y:S01]  /*0a00*/  FMUL R9, R2.reuse, 0.25 ;  /* 0x3e80000002097820 */ /* 0x040fe20000400000 */
[C---:B------:R-:W-:Y:S02]  /*0a10*/  FSETP.GT.AND P0, PT, |R2|.reuse, 8.50705917302346158658e+37, PT ;  /* 0x7e8000000200780b */ /* 0x040fe40003f04200 */
[----:B------:R-:W-:Y:S02]  /*0a20*/  FSEL R27, R2, R27, !P2 ;  /* 0x0000001b021b7208 */ /* 0x000fe40005000000 */
[----:B------:R-:W-:-:S02]  /*0a30*/  FSEL R9, R9, R2, P0 ;  /* 0x0000000209097208 */ /* 0x000fc40000000000 */
[----:B------:R-:W-:-:S04]  /*0a40*/  FSEL R7, R7, R42, P0 ;  /* 0x0000002a07077208 */ /* 0x000fc80000000000 */
[----:B------:R-:W-:Y:S01]  /*0a50*/  @!P3 FMUL R9, R9, 16777216 ;  /* 0x4b8000000909b820 */ /* 0x000fe20000400000 */
[----:B------:R-:W-:-:S03]  /*0a60*/  @!P3 FMUL R7, R7, 16777216 ;  /* 0x4b8000000707b820 */ /* 0x000fc60000400000 */
[----:B------:R-:W1:Y:S02]  /*0a70*/  MUFU.RCP R44, R9 ;  /* 0x00000009002c7308 */ /* 0x000e640000001000 */
[----:B-1----:R-:W-:-:S04]  /*0a80*/  FFMA R45, R44, R7, R19 ;  /* 0x000000072c2d7223 */ /* 0x002fc80000000013 */
[----:B------:R-:W-:Y:S01]  /*0a90*/  FADD R10, R10, -R45 ;  /* 0x8000002d0a0a7221 */ /* 0x000fe20000000000 */
[----:B------:R-:W-:-:S03]  /*0aa0*/  FSEL R19, R45, R19, !P2 ;  /* 0x000000132d137208 */ /* 0x000fc60005000000 */
[----:B------:R-:W-:Y:S01]  /*0ab0*/  @!P2 FFMA R23, R42, R10, R23 ;  /* 0x0000000a2a17a223 */ /* 0x000fe20000000017 */
[----:B------:R-:W-:Y:S01]  /*0ac0*/  FADD R42, R25, 1 ;  /* 0x3f800000192a7421 */ /* 0x000fe20000000000 */
[----:B------:R-:W-:Y:S02]  /*0ad0*/  SEL R10, R11, RZ, !P2 ;  /* 0x000000ff0b0a7207 */ /* 0x000fe40005000000 */
[----:B------:R-:W-:Y:S01]  /*0ae0*/  SEL R11, R4, RZ, !P1 ;  /* 0x000000ff040b7207 */ /* 0x000fe20004800000 */
[C---:B------:R-:W-:Y:S01]  /*0af0*/  FMUL R7, R42.reuse, 0.25 ;  /* 0x3e8000002a077820 */ /* 0x040fe20000400000 */
[----:B------:R-:W-:Y:S01]  /*0b00*/  FSETP.GEU.AND P3, PT, |R42|, 1.175494350822287508e-38, PT ;  /* 0x008000002a00780b */ /* 0x000fe20003f6e200 */
[----:B------:R-:W-:Y:S01]  /*0b10*/  FADD R9, R10, -R17 ;  /* 0x800000110a097221 */ /* 0x000fe20000000000 */
[C---:B------:R-:W-:Y:S02]  /*0b20*/  FSETP.GT.AND P0, PT, |R42|.reuse, 8.50705917302346158658e+37, PT ;  /* 0x7e8000002a00780b */ /* 0x040fe40003f04200 */
[----:B------:R-:W-:Y:S01]  /*0b30*/  FSEL R25, R42, R25, !P2 ;  /* 0x000000192a197208 */ /* 0x000fe20005000000 */
[----:B------:R-:W-:Y:S01]  /*0b40*/  FMUL R44, R9, 0.25 ;  /* 0x3e800000092c7820 */ /* 0x000fe20000400000 */
[----:B------:R-:W-:Y:S01]  /*0b50*/  FSEL R41, R7, R42, P0 ;  /* 0x0000002a07297208 */ /* 0x000fe20000000000 */
[----:B------:R-:W-:-:S03]  /*0b60*/  FADD R7, R30, 1 ;  /* 0x3f8000001e077421 */ /* 0x000fc60000000000 */
[----:B------:R-:W-:Y:S02]  /*0b70*/  FSEL R44, R44, R9, P0 ;  /* 0x000000092c2c7208 */ /* 0x000fe40000000000 */
[----:B------:R-:W-:Y:S01]  /*0b80*/  FSETP.GT.AND P0, PT, |R7|, 8.50705917302346158658e+37, PT ;  /* 0x7e8000000700780b */ /* 0x000fe20003f04200 */
[----:B------:R-:W-:Y:S01]  /*0b90*/  @!P3 FMUL R41, R41, 16777216 ;  /* 0x4b8000002929b820 */ /* 0x000fe20000400000 */
[C---:B------:R-:W-:Y:S01]  /*0ba0*/  FSEL R30, R7.reuse, R30, !P1 ;  /* 0x0000001e071e7208 */ /* 0x040fe20004800000 */
[----:B------:R-:W-:Y:S01]  /*0bb0*/  @!P3 FMUL R44, R44, 16777216 ;  /* 0x4b8000002c2cb820 */ /* 0x000fe20000400000 */
[C---:B------:R-:W-:Y:S01]  /*0bc0*/  FSETP.GEU.AND P3, PT, |R7|.reuse, 1.175494350822287508e-38, PT ;  /* 0x008000000700780b */ /* 0x040fe20003f6e200 */
[----:B------:R-:W1:Y:S02]  /*0bd0*/  MUFU.RCP R8, R41 ;  /* 0x0000002900087308 */ /* 0x000e640000001000 */
[----:B-1----:R-:W-:Y:S01]  /*0be0*/  FFMA R44, R8, R44, R17 ;  /* 0x0000002c082c7223 */ /* 0x002fe20000000011 */
[----:B------:R-:W-:-:S03]  /*0bf0*/  FMUL R8, R7, 0.25 ;  /* 0x3e80000007087820 */ /* 0x000fc60000400000 */
[----:B------:R-:W-:Y:S01]  /*0c00*/  FADD R10, R10, -R44 ;  /* 0x8000002c0a0a7221 */ /* 0x000fe20000000000 */
[----:B------:R-:W-:Y:S02]  /*0c10*/  FSEL R17, R44, R17, !P2 ;  /* 0x000000112c117208 */ /* 0x000fe40005000000 */
[----:B------:R-:W-:Y:S01]  /*0c20*/  FSEL R8, R8, R7, P0 ;  /* 0x0000000708087208 */ /* 0x000fe20000000000 */
[----:B------:R-:W-:Y:S01]  /*0c30*/  FADD R7, R11, -R15 ;  /* 0x8000000f0b077221 */ /* 0x000fe20000000000 */
[----:B------:R-:W-:-:S03]  /*0c40*/  @!P2 FFMA R20, R9, R10, R20 ;  /* 0x0000000a0914a223 */ /* 0x000fc60000000014 */
[----:B------:R-:W-:Y:S01]  /*0c50*/  @!P3 FMUL R8, R8, 16777216 ;  /* 0x4b8000000808b820 */ /* 0x000fe20000400000 */
[----:B------:R-:W-:-:S05]  /*0c60*/  FMUL R4, R7, 0.25 ;  /* 0x3e80000007047820 */ /* 0x000fca0000400000 */
[----:B------:R-:W1:Y:S01]  /*0c70*/  MUFU.RCP R8, R8 ;  /* 0x0000000800087308 */ /* 0x000e620000001000 */
[----:B------:R-:W-:Y:S02]  /*0c80*/  FSEL R4, R4, R7, P0 ;  /* 0x0000000704047208 */ /* 0x000fe40000000000 */
[----:B------:R-:W-:-:S03]  /*0c90*/  ISETP.GE.U32.AND P0, PT, R35, 0xf00, PT ;  /* 0x00000f002300780c */ /* 0x000fc60003f06070 */
[----:B------:R-:W-:-:S04]  /*0ca0*/  @!P3 FMUL R4, R4, 16777216 ;  /* 0x4b8000000404b820 */ /* 0x000fc80000400000 */
[----:B-1----:R-:W-:-:S04]  /*0cb0*/  FFMA R4, R8, R4, R15 ;  /* 0x0000000408047223 */ /* 0x002fc8000000000f */
[----:B------:R-:W-:Y:S01]  /*0cc0*/  FADD R3, R11, -R4 ;  /* 0x800000040b037221 */ /* 0x000fe20000000000 */
[----:B------:R-:W-:-:S03]  /*0cd0*/  FSEL R15, R4, R15, !P1 ;  /* 0x0000000f040f7208 */ /* 0x000fc60004800000 */
[----:B------:R-:W-:Y:S01]  /*0ce0*/  @!P1 FFMA R38, R7, R3, R38 ;  /* 0x0000000307269223 */ /* 0x000fe20000000026 */
[----:B------:R-:W-:Y:S06]  /*0cf0*/  @!P0 BRA `(.L_x_0) ;  /* 0xfffffff400a88947 */ /* 0x000fec000383ffff */
[----:B------:R-:W-:Y:S01]  /*0d00*/  FADD R7, R30, R31 ;  /* 0x0000001f1e077221 */ /* 0x000fe20000000000 */
[----:B------:R-:W-:Y:S01]  /*0d10*/  FADD R2, R29, R28 ;  /* 0x0000001c1d027221 */ /* 0x000fe20000000000 */
[----:B------:R-:W-:Y:S01]  /*0d20*/  FMUL R6, R31, 0.25 ;  /* 0x3e8000001f067820 */ /* 0x000fe20000400000 */
[----:B------:R-:W-:Y:S01]  /*0d30*/  FADD R34, -R21, R34 ;  /* 0x0000002215227221 */ /* 0x000fe20000000100 */
[----:B------:R-:W-:Y:S01]  /*0d40*/  FMUL R11, R28, 0.25 ;  /* 0x3e8000001c0b7820 */ /* 0x000fe20000400000 */
[----:B------:R-:W-:Y:S01]  /*0d50*/  FSETP.GT.AND P3, PT, |R7|, 8.50705917302346158658e+37, PT ;  /* 0x7e8000000700780b */ /* 0x000fe20003f64200 */
[----:B------:R-:W-:Y:S01]  /*0d60*/  FADD R32, -R15, R32 ;  /* 0x000000200f207221 */ /* 0x000fe20000000100 */
[----:B------:R-:W-:Y:S01]  /*0d70*/  FSETP.GT.AND P6, PT, |R2|, 8.50705917302346158658e+37, PT ;  /* 0x7e8000000200780b */ /* 0x000fe20003fc4200 */
[----:B------:R-:W-:Y:S01]  /*0d80*/  FADD R33, R33, R36 ;  /* 0x0000002421217221 */ /* 0x000fe20000000000 */
[----:B------:R-:W-:Y:S01]  /*0d90*/  FSEL R31, R6, R31, P3 ;  /* 0x0000001f061f7208 */ /* 0x000fe20001800000 */
[----:B------:R-:W-:Y:S01]  /*0da0*/  FMUL R6, R34, R34 ;  /* 0x0000002222067220 */ /* 0x000fe20000400000 */
[----:B------:R-:W-:Y:S01]  /*0db0*/  FSEL R40, R11, R28, P6 ;  /* 0x0000001c0b287208 */ /* 0x000fe20003000000 */
[----:B------:R-:W-:Y:S01]  /*0dc0*/  FADD R11, R26, R7 ;  /* 0x000000071a0b7221 */ /* 0x000fe20000000000 */
[----:B------:R-:W-:Y:S01]  /*0dd0*/  FSETP.GEU.AND P4, PT, |R7|, 1.175494350822287508e-38, PT ;  /* 0x008000000700780b */ /* 0x000fe20003f8e200 */
[----:B------:R-:W-:Y:S01]  /*0de0*/  FMUL R28, R29, R6 ;  /* 0x000000061d1c7220 */ /* 0x000fe20000400000 */
[----:B------:R-:W-:Y:S01]  /*0df0*/  FMUL R6, R7, 0.25 ;  /* 0x3e80000007067820 */ /* 0x000fe20000400000 */
[----:B------:R-:W-:Y:S01]  /*0e00*/  FMUL R9, R32, R32 ;  /* 0x0000002020097220 */ /* 0x000fe20000400000 */
[C---:B------:R-:W-:Y:S01]  /*0e10*/  FSETP.GEU.AND P0, PT, |R2|.reuse, 1.175494350822287508e-38, PT ;  /* 0x008000000200780b */ /* 0x040fe20003f0e200 */
[----:B------:R-:W-:Y:S01]  /*0e20*/  FMUL R29, R2, 0.25 ;  /* 0x3e800000021d7820 */ /* 0x000fe20000400000 */
[C---:B------:R-:W-:Y:S01]  /*0e30*/  FMUL R36, R11.reuse, 0.25 ;  /* 0x3e8000000b247820 */ /* 0x040fe20000400000 */
[----:B------:R-:W-:Y:S01]  /*0e40*/  FSEL R8, R6, R7, P3 ;  /* 0x0000000706087208 */ /* 0x000fe20001800000 */
[----:B------:R-:W-:Y:S01]  /*0e50*/  FMUL R10, R30, R9 ;  /* 0x000000091e0a7220 */ /* 0x000fe20000400000 */
[C---:B------:R-:W-:Y:S01]  /*0e60*/  FSETP.GEU.AND P3, PT, |R11|.reuse, 1.175494350822287508e-38, PT ;  /* 0x008000000b00780b */ /* 0x040fe20003f6e200 */
[----:B------:R-:W-:Y:S01]  /*0e70*/  FMUL R9, R26, 0.25 ;  /* 0x3e8000001a097820 */ /* 0x000fe20000400000 */
[----:B------:R-:W-:Y:S01]  /*0e80*/  FSETP.GT.AND P5, PT, |R11|, 8.50705917302346158658e+37, PT ;  /* 0x7e8000000b00780b */ /* 0x000fe20003fa4200 */
[----:B------:R-:W-:Y:S01]  /*0e90*/  FADD R6, R27, R2 ;  /* 0x000000021b067221 */ /* 0x000fe20000000000 */
[----:B------:R-:W-:Y:S01]  /*0ea0*/  FADD R37, R38, R37 ;  /* 0x0000002526257221 */ /* 0x000fe20000000000 */
[----:B------:R-:W-:Y:S01]  /*0eb0*/  FSEL R35, R29, R2, P6 ;  /* 0x000000021d237208 */ /* 0x000fe20003000000 */
[----:B------:R-:W-:Y:S01]  /*0ec0*/  @!P4 FMUL R8, R8, 16777216 ;  /* 0x4b8000000808c820 */ /* 0x000fe20000400000 */
[----:B------:R-:W-:Y:S01]  /*0ed0*/  FSEL R36, R36, R11, P5 ;  /* 0x0000000b24247208 */ /* 0x000fe20002800000 */
[----:B------:R-:W-:Y:S01]  /*0ee0*/  FMUL R38, R27, 0.25 ;  /* 0x3e8000001b267820 */ /* 0x000fe20000400000 */
[----:B------:R-:W-:Y:S01]  /*0ef0*/  @!P4 FMUL R31, R31, 16777216 ;  /* 0x4b8000001f1fc820 */ /* 0x000fe20000400000 */
[----:B------:R-:W-:Y:S01]  /*0f00*/  FSEL R29, R9, R26, P5 ;  /* 0x0000001a091d7208 */ /* 0x000fe20002800000 */
[C---:B------:R-:W-:Y:S01]  /*0f10*/  FMUL R41, R6.reuse, 0.25 ;  /* 0x3e80000006297820 */ /* 0x040fe20000400000 */
[----:B------:R-:W-:Y:S01]  /*0f20*/  FSETP.GT.AND P4, PT, |R6|, 8.50705917302346158658e+37, PT ;  /* 0x7e8000000600780b */ /* 0x000fe20003f84200 */
[----:B------:R-:W-:Y:S01]  /*0f30*/  FADD R9, R24, R11 ;  /* 0x0000000b18097221 */ /* 0x000fe20000000000 */
[----:B------:R1:W2:Y:S01]  /*0f40*/  MUFU.RCP R30, R8 ;  /* 0x00000008001e7308 */ /* 0x0002a20000001000 */
[----:B------:R-:W-:Y:S01]  /*0f50*/  @!P0 FMUL R35, R35, 16777216 ;  /* 0x4b80000023238820 */ /* 0x000fe20000400000 */
[----:B------:R-:W-:Y:S01]  /*0f60*/  @!P3 FMUL R36, R36, 16777216 ;  /* 0x4b8000002424b820 */ /* 0x000fe20000400000 */
[----:B------:R-:W-:Y:S01]  /*0f70*/  FSEL R43, R38, R27, P4 ;  /* 0x0000001b262b7208 */ /* 0x000fe20002000000 */
[----:B------:R-:W-:Y:S01]  /*0f80*/  FMUL R27, R24, 0.25 ;  /* 0x3e800000181b7820 */ /* 0x000fe20000400000 */
[----:B------:R-:W-:Y:S01]  /*0f90*/  FSEL R41, R41, R6, P4 ;  /* 0x0000000629297208 */ /* 0x000fe20002000000 */
[C---:B------:R-:W-:Y:S01]  /*0fa0*/  FMUL R26, R9.reuse, 0.25 ;  /* 0x3e800000091a7820 */ /* 0x040fe20000400000 */
[C---:B------:R-:W-:Y:S01]  /*0fb0*/  FSETP.GEU.AND P4, PT, |R9|.reuse, 1.175494350822287508e-38, PT ;  /* 0x008000000900780b */ /* 0x040fe20003f8e200 */
[----:B------:R3:W4:Y:S01]  /*0fc0*/  MUFU.RCP R39, R35 ;  /* 0x0000002300277308 */ /* 0x0007220000001000 */
[----:B------:R-:W-:Y:S01]  /*0fd0*/  FSETP.GT.AND P6, PT, |R9|, 8.50705917302346158658e+37, PT ;  /* 0x7e8000000900780b */ /* 0x000fe20003fc4200 */
[----:B-1----:R-:W-:Y:S01]  /*0fe0*/  FADD R8, R25, R6 ;  /* 0x0000000619087221 */ /* 0x002fe20000000000 */
[----:B------:R-:W-:Y:S01]  /*0ff0*/  @!P0 FMUL R40, R40, 16777216 ;  /* 0x4b80000028288820 */ /* 0x000fe20000400000 */
[----:B------:R-:W-:Y:S01]  /*1000*/  @!P3 FMUL R29, R29, 16777216 ;  /* 0x4b8000001d1db820 */ /* 0x000fe20000400000 */
[----:B------:R-:W-:Y:S01]  /*1010*/  FSEL R38, R27, R24, P6 ;  /* 0x000000181b267208 */ /* 0x000fe20003000000 */
[----:B------:R-:W-:Y:S01]  /*1020*/  FMUL R24, R25, 0.25 ;  /* 0x3e80000019187820 */ /* 0x000fe20000400000 */
[----:B------:R-:W-:Y:S01]  /*1030*/  FSETP.GT.AND P0, PT, |R8|, 8.50705917302346158658e+37, PT ;  /* 0x7e8000000800780b */ /* 0x000fe20003f04200 */
[----:B------:R-:W1:Y:S01]  /*1040*/  MUFU.RCP R36, R36 ;  /* 0x0000002400247308 */ /* 0x000e620000001000 */
[----:B---3--:R-:W-:Y:S01]  /*1050*/  FSEL R35, R26, R9, P6 ;  /* 0x000000091a237208 */ /* 0x008fe20003000000 */
[----:B--2---:R-:W-:Y:S01]  /*1060*/  FMUL R30, R30, R31 ;  /* 0x0000001f1e1e7220 */ /* 0x004fe20000400000 */
[----:B------:R-:W-:Y:S01]  /*1070*/  FSETP.NEU.AND P3, PT, R7, RZ, PT ;  /* 0x000000ff0700720b */ /* 0x000fe20003f6d000 */
[----:B------:R-:W-:Y:S01]  /*1080*/  @!P4 FMUL R38, R38, 16777216 ;  /* 0x4b8000002626c820 */ /* 0x000fe20000400000 */
[----:B------:R-:W-:Y:S01]  /*1090*/  FSETP.GEU.AND P5, PT, |R6|, 1.175494350822287508e-38, PT ;  /* 0x008000000600780b */ /* 0x000fe20003fae200 */
[----:B------:R-:W-:Y:S01]  /*10a0*/  @!P4 FMUL R35, R35, 16777216 ;  /* 0x4b8000002323c820 */ /* 0x000fe20000400000 */
[----:B------:R-:W-:Y:S01]  /*10b0*/  FSEL R25, R24, R25, P0 ;  /* 0x0000001918197208 */ /* 0x000fe20000000000 */
[----:B----4-:R-:W-:Y:S01]  /*10c0*/  FMUL R39, R39, R40 ;  /* 0x0000002827277220 */ /* 0x010fe20000400000 */
[----:B------:R-:W2:Y:S01]  /*10d0*/  SHFL.BFLY PT, R24, R9, 0x10, 0x1f ;  /* 0x0e001f0009187f89 */ /* 0x000ea200000e0000 */
[----:B------:R-:W-:Y:S01]  /*10e0*/  FSEL R30, R30, RZ, P3 ;  /* 0x000000ff1e1e7208 */ /* 0x000fe20001800000 */
[----:B------:R-:W3:Y:S01]  /*10f0*/  S2UR UR5, SR_CgaCtaId ;  /* 0x00000000000579c3 */ /* 0x000ee20000008800 */
[----:B------:R-:W-:Y:S01]  /*1100*/  FSETP.NEU.AND P6, PT, R2, RZ, PT ;  /* 0x000000ff0200720b */ /* 0x000fe20003fcd000 */
[----:B------:R-:W4:Y:S01]  /*1110*/  MUFU.RCP R35, R35 ;  /* 0x0000002300237308 */ /* 0x000f220000001000 */
[----:B------:R-:W-:Y:S01]  /*1120*/  FSETP.NEU.AND P3, PT, R11, RZ, PT ;  /* 0x000000ff0b00720b */ /* 0x000fe20003f6d000 */
[----:B-1----:R-:W-:Y:S01]  /*1130*/  FMUL R36, R36, R29 ;  /* 0x0000001d24247220 */ /* 0x002fe20000400000 */
[----:B------:R-:W-:Y:S01]  /*1140*/  FSEL R40, R39, RZ, P6 ;  /* 0x000000ff27287208 */ /* 0x000fe20003000000 */
[----:B------:R-:W-:Y:S01]  /*1150*/  FFMA R27, R32, R30, R15 ;  /* 0x0000001e201b7223 */ /* 0x000fe2000000000f */
[----:B------:R-:W-:Y:S01]  /*1160*/  @!P5 FMUL R41, R41, 16777216 ;  /* 0x4b8000002929d820 */ /* 0x000fe20000400000 */
[----:B------:R-:W-:Y:S01]  /*1170*/  FFMA R37, R30, R10, R37 ;  /* 0x0000000a1e257223 */ /* 0x000fe20000000025 */
[----:B------:R-:W-:Y:S01]  /*1180*/  FSEL R36, R36, RZ, P3 ;  /* 0x000000ff24247208 */ /* 0x000fe20001800000 */
[----:B------:R-:W-:Y:S01]  /*1190*/  FADD R14, R14, -R27 ;  /* 0x8000001b0e0e7221 */ /* 0x000fe20000000000 */
[----:B------:R-:W-:Y:S01]  /*11a0*/  FSETP.GEU.AND P3, PT, |R8|, 1.175494350822287508e-38, PT ;  /* 0x008000000800780b */ /* 0x000fe20003f6e200 */
[----:B------:R-:W-:Y:S01]  /*11b0*/  FFMA R34, R34, R40, R21 ;  /* 0x0000002822227223 */ /* 0x000fe20000000015 */
[----:B------:R-:W-:Y:S01]  /*11c0*/  FMUL R21, R8, 0.25 ;  /* 0x3e80000008157820 */ /* 0x000fe20000400000 */
[C---:B------:R-:W-:Y:S01]  /*11d0*/  FMUL R10, R14.reuse, R14 ;  /* 0x0000000e0e0a7220 */ /* 0x040fe20000400000 */
[----:B------:R-:W1:Y:S01]  /*11e0*/  MUFU.RCP R26, R41 ;  /* 0x00000029001a7308 */ /* 0x000e620000001000 */
[----:B------:R-:W5:Y:S01]  /*11f0*/  SHFL.BFLY PT, R15, R8, 0x10, 0x1f ;  /* 0x0e001f00080f7f89 */ /* 0x000f6200000e0000 */
[----:B------:R-:W-:Y:S01]  /*1200*/  FFMA R27, R14, R36, R27 ;  /* 0x000000240e1b7223 */ /* 0x000fe2000000001b */
[----:B------:R-:W-:Y:S01]  /*1210*/  FSEL R14, R21, R8, P0 ;  /* 0x00000008150e7208 */ /* 0x000fe20000000000 */
[----:B----4-:R-:W-:Y:S01]  /*1220*/  FMUL R35, R35, R38 ;  /* 0x0000002623237220 */ /* 0x010fe20000400000 */
[----:B------:R-:W-:Y:S01]  /*1230*/  FADD R37, R18, R37 ;  /* 0x0000002512257221 */ /* 0x000fe20000000000 */
[----:B------:R-:W-:Y:S01]  /*1240*/  FMUL R10, R7, R10 ;  /* 0x0000000a070a7220 */ /* 0x000fe20000400000 */
[----:B------:R-:W-:Y:S01]  /*1250*/  FSETP.NEU.AND P4, PT, R9, RZ, PT ;  /* 0x000000ff0900720b */ /* 0x000fe20003f8d000 */
[----:B------:R-:W-:Y:S01]  /*1260*/  FADD R22, R22, -R27 ;  /* 0x8000001b16167221 */ /* 0x000fe20000000000 */
[----:B------:R-:W-:Y:S01]  /*1270*/  @!P3 FMUL R14, R14, 16777216 ;  /* 0x4b8000000e0eb820 */ /* 0x000fe20000400000 */
[----:B------:R-:W-:Y:S01]  /*1280*/  FFMA R37, R36, R10, R37 ;  /* 0x0000000a24257223 */ /* 0x000fe20000000025 */
[----:B------:R-:W-:Y:S01]  /*1290*/  FSEL R35, R35, RZ, P4 ;  /* 0x000000ff23237208 */ /* 0x000fe20002000000 */
[----:B------:R-:W-:Y:S01]  /*12a0*/  FMUL R10, R22, R22 ;  /* 0x00000016160a7220 */ /* 0x000fe20000400000 */
[----:B--2---:R-:W-:Y:S01]  /*12b0*/  FADD R7, R9, R24 ;  /* 0x0000001809077221 */ /* 0x004fe20000000000 */
[----:B------:R-:W-:Y:S01]  /*12c0*/  @!P5 FMUL R43, R43, 16777216 ;  /* 0x4b8000002b2bd820 */ /* 0x000fe20000400000 */
[----:B------:R-:W2:Y:S01]  /*12d0*/  MUFU.RCP R18, R14 ;  /* 0x0000000e00127308 */ /* 0x000ea20000001000 */
[----:B------:R-:W-:Y:S01]  /*12e0*/  FMUL R10, R11, R10 ;  /* 0x0000000a0b0a7220 */ /* 0x000fe20000400000 */
[----:B------:R-:W-:Y:S01]  /*12f0*/  FADD R16, R16, R37 ;  /* 0x0000002510107221 */ /* 0x000fe20000000000 */
[----:B------:R-:W-:Y:S01]  /*1300*/  FFMA R11, R22, R35, R27 ;  /* 0x00000023160b7223 */ /* 0x000fe2000000001b */
[C---:B------:R-:W-:Y:S01]  /*1310*/  FSETP.GT.AND P0, PT, |R7|.reuse, 8.50705917302346158658e+37, PT ;  /* 0x7e8000000700780b */ /* 0x040fe20003f04200 */
[----:B------:R-:W-:Y:S01]  /*1320*/  FFMA R28, R40, R28, R33 ;  /* 0x0000001c281c7223 */ /* 0x000fe20000000021 */
[----:B------:R-:W-:Y:S01]  /*1330*/  FMUL R22, R7, 0.25 ;  /* 0x3e80000007167820 */ /* 0x000fe20000400000 */
[----:B-1----:R-:W-:Y:S01]  /*1340*/  FMUL R26, R26, R43 ;  /* 0x0000002b1a1a7220 */ /* 0x002fe20000400000 */
[----:B------:R-:W-:Y:S01]  /*1350*/  FSETP.NEU.AND P4, PT, R6, RZ, PT ;  /* 0x000000ff0600720b */ /* 0x000fe20003f8d000 */
[----:B------:R-:W-:Y:S01]  /*1360*/  FFMA R16, R35, R10, R16 ;  /* 0x0000000a23107223 */ /* 0x000fe20000000010 */
[----:B------:R-:W-:Y:S01]  /*1370*/  FSETP.GEU.AND P5, PT, |R7|, 1.175494350822287508e-38, PT ;  /* 0x008000000700780b */ /* 0x000fe20003fae200 */
[----:B------:R-:W-:Y:S01]  /*1380*/  FADD R23, R23, R28 ;  /* 0x0000001c17177221 */ /* 0x000fe20000000000 */
[----:B------:R-:W-:Y:S01]  /*1390*/  FSEL R28, R22, R7, P0 ;  /* 0x00000007161c7208 */ /* 0x000fe20000000000 */
[--C-:B------:R-:W-:Y:S01]  /*13a0*/  FADD R19, R19, -R34.reuse ;  /* 0x8000002213137221 */ /* 0x100fe20000000000 */
[----:B------:R-:W1:Y:S01]  /*13b0*/  SHFL.BFLY PT, R22, R11, 0x10, 0x1f ;  /* 0x0e001f000b167f89 */ /* 0x000e6200000e0000 */
[----:B------:R-:W-:Y:S01]  /*13c0*/  FSEL R26, R26, RZ, P4 ;  /* 0x000000ff1a1a7208 */ /* 0x000fe20002000000 */
[----:B------:R-:W-:Y:S01]  /*13d0*/  @!P3 FMUL R25, R25, 16777216 ;  /* 0x4b8000001919b820 */ /* 0x000fe20000400000 */
[----:B-----5:R-:W-:Y:S01]  /*13e0*/  FADD R10, R8, R15 ;  /* 0x0000000f080a7221 */ /* 0x020fe20000000000 */
[----:B------:R-:W4:Y:S01]  /*13f0*/  SHFL.BFLY PT, R27, R16, 0x10, 0x1f ;  /* 0x0e001f00101b7f89 */ /* 0x000f2200000e0000 */
[C---:B------:R-:W-:Y:S01]  /*1400*/  FMUL R21, R19.reuse, R19 ;  /* 0x0000001313157220 */ /* 0x040fe20000400000 */
[----:B------:R-:W-:Y:S01]  /*1410*/  FFMA R34, R19, R26, R34 ;  /* 0x0000001a13227223 */ /* 0x000fe20000000022 */
[----:B--2---:R-:W-:Y:S01]  /*1420*/  FMUL R18, R18, R25 ;  /* 0x0000001912127220 */ /* 0x004fe20000400000 */
[----:B------:R-:W2:Y:S01]  /*1430*/  SHFL.BFLY PT, R14, R7, 0x8, 0x1f ;  /* 0x0d001f00070e7f89 */ /* 0x000ea200000e0000 */
[----:B------:R-:W-:Y:S01]  /*1440*/  @P0 FMUL R24, R24, 0.25 ;  /* 0x3e80000018180820 */ /* 0x000fe20000400000 */
[----:B------:R-:W-:Y:S01]  /*1450*/  FSETP.NEU.AND P0, PT, R8, RZ, PT ;  /* 0x000000ff0800720b */ /* 0x000fe20003f0d000 */
[----:B------:R-:W-:Y:S01]  /*1460*/  FMUL R21, R2, R21 ;  /* 0x0000001502157220 */ /* 0x000fe20000400000 */
[----:B------:R-:W5:Y:S01]  /*1470*/  SHFL.BFLY PT, R19, R10, 0x8, 0x1f ;  /* 0x0d001f000a137f89 */ /* 0x000f6200000e0000 */
[--C-:B------:R-:W-:Y:S01]  /*1480*/  FADD R17, R17, -R34.reuse ;  /* 0x8000002211117221 */ /* 0x100fe20000000000 */
[----:B------:R-:W-:Y:S01]  /*1490*/  @!P5 FMUL R28, R28, 16777216 ;  /* 0x4b8000001c1cd820 */ /* 0x000fe20000400000 */
[----:B------:R-:W-:Y:S01]  /*14a0*/  FSEL R18, R18, RZ, P0 ;  /* 0x000000ff12127208 */ /* 0x000fe20000000000 */
[----:B------:R-:W-:Y:S01]  /*14b0*/  FFMA R21, R26, R21, R23 ;  /* 0x000000151a157223 */ /* 0x000fe20000000017 */
[C---:B------:R-:W-:Y:S01]  /*14c0*/  FMUL R23, R17.reuse, R17 ;  /* 0x0000001111177220 */ /* 0x040fe20000400000 */
[----:B------:R-:W3:Y:S01]  /*14d0*/  MUFU.RCP R29, R28 ;  /* 0x0000001c001d7308 */ /* 0x000ee20000001000 */
[----:B------:R-:W-:Y:S01]  /*14e0*/  FSETP.GEU.AND P0, PT, |R10|, 1.175494350822287508e-38, PT ;  /* 0x008000000a00780b */ /* 0x000fe20003f0e200 */
[----:B------:R-:W-:Y:S01]  /*14f0*/  FFMA R34, R17, R18, R34 ;  /* 0x0000001211227223 */ /* 0x000fe20000000022 */
[----:B------:R-:W-:Y:S01]  /*1500*/  FADD R21, R20, R21 ;  /* 0x0000001514157221 */ /* 0x000fe20000000000 */
[----:B------:R-:W-:Y:S01]  /*1510*/  FMUL R23, R6, R23 ;  /* 0x0000001706177220 */ /* 0x000fe20000400000 */
[C---:B------:R-:W-:Y:S01]  /*1520*/  FMUL R17, R10.reuse, 0.25 ;  /* 0x3e8000000a117820 */ /* 0x040fe20000400000 */
[----:B------:R-:W-:Y:S01]  /*1530*/  FSETP.GT.AND P3, PT, |R10|, 8.50705917302346158658e+37, PT ;  /* 0x7e8000000a00780b */ /* 0x000fe20003f64200 */
[----:B-1----:R-:W-:Y:S01]  /*1540*/  FADD R22, -R11, R22 ;  /* 0x000000160b167221 */ /* 0x002fe20000000100 */
[----:B------:R-:W-:Y:S01]  /*1550*/  FFMA R21, R18, R23, R21 ;  /* 0x0000001712157223 */ /* 0x000fe20000000015 */
[----:B------:R-:W-:Y:S01]  /*1560*/  @!P5 FMUL R24, R24, 16777216 ;  /* 0x4b8000001818d820 */ /* 0x000fe20000400000 */
[----:B------:R-:W-:Y:S01]  /*1570*/  FSEL R23, R17, R10, P3 ;  /* 0x0000000a11177208 */ /* 0x000fe20001800000 */
[----:B----4-:R-:W-:Y:S01]  /*1580*/  FADD R16, R16, R27 ;  /* 0x0000001b10107221 */ /* 0x010fe20000000000 */
[----:B------:R-:W-:Y:S01]  /*1590*/  FMUL R2, R22, R22 ;  /* 0x0000001616027220 */ /* 0x000fe20000400000 */
[----:B------:R-:W1:Y:S01]  /*15a0*/  SHFL.BFLY PT, R27, R34, 0x10, 0x1f ;  /* 0x0e001f00221b7f89 */ /* 0x000e6200000e0000 */
[----:B--2---:R-:W-:Y:S01]  /*15b0*/  FADD R6, R7, R14 ;  /* 0x0000000e07067221 */ /* 0x004fe20000000000 */
[----:B------:R-:W-:Y:S01]  /*15c0*/  @!P0 FMUL R23, R23, 16777216 ;  /* 0x4b80000017178820 */ /* 0x000fe20000400000 */
[----:B0--3--:R-:W-:Y:S01]  /*15d0*/  FMUL R29, R29, R24 ;  /* 0x000000181d1d7220 */ /* 0x009fe20000400000 */
[----:B------:R-:W-:Y:S01]  /*15e0*/  FSETP.NEU.AND P5, PT, R7, RZ, PT ;  /* 0x000000ff0700720b */ /* 0x000fe20003fad000 */
[C---:B------:R-:W-:Y:S01]  /*15f0*/  FMUL R17, R6.reuse, 0.25 ;  /* 0x3e80000006117820 */ /* 0x040fe20000400000 */
[----:B------:R-:W0:Y:S01]  /*1600*/  MUFU.RCP R24, R23 ;  /* 0x0000001700187308 */ /* 0x000e220000001000 */
[----:B------:R-:W-:Y:S01]  /*1610*/  FMUL R9, R9, R2 ;  /* 0x0000000209097220 */ /* 0x000fe20000400000 */
[----:B------:R-:W-:Y:S01]  /*1620*/  FSETP.GT.AND P4, PT, |R6|, 8.50705917302346158658e+37, PT ;  /* 0x7e8000000600780b */ /* 0x000fe20003f84200 */
[----:B-----5:R-:W-:Y:S01]  /*1630*/  FADD R2, R10, R19 ;  /* 0x000000130a027221 */ /* 0x020fe20000000000 */
[----:B------:R-:W-:Y:S01]  /*1640*/  FSEL R29, R29, RZ, P5 ;  /* 0x000000ff1d1d7208 */ /* 0x000fe20002800000 */
[----:B------:R-:W2:Y:S01]  /*1650*/  SHFL.BFLY PT, R20, R21, 0x10, 0x1f ;  /* 0x0e001f0015147f89 */ /* 0x000ea200000e0000 */
[----:B------:R-:W-:Y:S01]  /*1660*/  FSEL R18, R17, R6, P4 ;  /* 0x0000000611127208 */ /* 0x000fe20002000000 */
[----:B------:R-:W-:Y:S01]  /*1670*/  @P3 FMUL R15, R15, 0.25 ;  /* 0x3e8000000f0f3820 */ /* 0x000fe20000400000 */
[----:B------:R-:W-:Y:S01]  /*1680*/  FMUL R17, R2, 0.25 ;  /* 0x3e80000002117820 */ /* 0x000fe20000400000 */
[----:B------:R-:W-:Y:S01]  /*1690*/  FSETP.GEU.AND P3, PT, |R6|, 1.175494350822287508e-38, PT ;  /* 0x008000000600780b */ /* 0x000fe20003f6e200 */
[----:B------:R-:W-:Y:S01]  /*16a0*/  FFMA R9, R29, R9, R16 ;  /* 0x000000091d097223 */ /* 0x000fe20000000010 */
[----:B------:R-:W-:Y:S01]  /*16b0*/  FSETP.GT.AND P6, PT, |R2|, 8.50705917302346158658e+37, PT ;  /* 0x7e8000000200780b */ /* 0x000fe20003fc4200 */
[----:B------:R-:W-:Y:S01]  /*16c0*/  FFMA R22, R22, R29, R11 ;  /* 0x0000001d16167223 */ /* 0x000fe2000000000b */
[----:B------:R-:W-:Y:S01]  /*16d0*/  @!P0 FMUL R15, R15, 16777216 ;  /* 0x4b8000000f0f8820 */ /* 0x000fe20000400000 */
[----:B------:R-:W-:Y:S01]  /*16e0*/  FSETP.GEU.AND P5, PT, |R2|, 1.175494350822287508e-38, PT ;  /* 0x008000000200780b */ /* 0x000fe20003fae200 */
[----:B------:R-:W3:Y:S01]  /*16f0*/  SHFL.BFLY PT, R16, R9, 0x8, 0x1f ;  /* 0x0d001f0009107f89 */ /* 0x000ee200000e0000 */
[----:B------:R-:W-:Y:S01]  /*1700*/  FSEL R26, R17, R2, P6 ;  /* 0x00000002111a7208 */ /* 0x000fe20003000000 */
[----:B0-----:R-:W-:Y:S01]  /*1710*/  FMUL R24, R24, R15 ;  /* 0x0000000f18187220 */ /* 0x001fe20000400000 */
[----:B------:R-:W-:Y:S01]  /*1720*/  FSETP.NEU.AND P0, PT, R10, RZ, PT ;  /* 0x000000ff0a00720b */ /* 0x000fe20003f0d000 */
[----:B------:R-:W0:Y:S01]  /*1730*/  SHFL.BFLY PT, R17, R6, 0x4, 0x1f ;  /* 0x0c801f0006117f89 */ /* 0x000e2200000e0000 */
[----:B-1----:R-:W-:Y:S01]  /*1740*/  FADD R27, -R34, R27 ;  /* 0x0000001b221b7221 */ /* 0x002fe20000000100 */
[----:B------:R-:W-:Y:S01]  /*1750*/  @P4 FMUL R14, R14, 0.25 ;  /* 0x3e8000000e0e4820 */ /* 0x000fe20000400000 */
[----:B------:R-:W-:Y:S01]  /*1760*/  @!P3 FMUL R18, R18, 16777216 ;  /* 0x4b8000001212b820 */ /* 0x000fe20000400000 */
[----:B------:R-:W1:Y:S01]  /*1770*/  SHFL.BFLY PT, R23, R22, 0x8, 0x1f ;  /* 0x0d001f0016177f89 */ /* 0x000e6200000e0000 */
[----:B------:R-:W-:Y:S01]  /*1780*/  FSEL R24, R24, RZ, P0 ;  /* 0x000000ff18187208 */ /* 0x000fe20000000000 */
[C---:B------:R-:W-:Y:S01]  /*1790*/  FMUL R15, R27.reuse, R27 ;  /* 0x0000001b1b0f7220 */ /* 0x040fe20000400000 */
[----:B------:R-:W4:Y:S01]  /*17a0*/  MUFU.RCP R25, R18 ;  /* 0x0000001200197308 */ /* 0x000f220000001000 */
[----:B------:R-:W5:Y:S01]  /*17b0*/  SHFL.BFLY PT, R11, R2, 0x4, 0x1f ;  /* 0x0c801f00020b7f89 */ /* 0x000f6200000e0000 */
[----:B------:R-:W-:Y:S01]  /*17c0*/  @!P5 FMUL R26, R26, 16777216 ;  /* 0x4b8000001a1ad820 */ /* 0x000fe20000400000 */
[----:B------:R-:W-:Y:S01]  /*17d0*/  FFMA R27, R27, R24, R34 ;  /* 0x000000181b1b7223 */ /* 0x000fe20000000022 */
[----:B--2---:R-:W-:Y:S01]  /*17e0*/  FADD R21, R21, R20 ;  /* 0x0000001415157221 */ /* 0x004fe20000000000 */
[----:B------:R-:W-:Y:S01]  /*17f0*/  FMUL R15, R8, R15 ;  /* 0x0000000f080f7220 */ /* 0x000fe20000400000 */
[----:B------:R-:W-:Y:S01]  /*1800*/  @P6 FMUL R19, R19, 0.25 ;  /* 0x3e80000013136820 */ /* 0x000fe20000400000 */
[----:B------:R-:W-:Y:S01]  /*1810*/  @!P3 FMUL R14, R14, 16777216 ;  /* 0x4b8000000e0eb820 */ /* 0x000fe20000400000 */
[----:B------:R-:W2:Y:S01]  /*1820*/  SHFL.BFLY PT, R20, R27, 0x8, 0x1f ;  /* 0x0d001f001b147f89 */ /* 0x000ea200000e0000 */
[----:B------:R-:W5:Y:S01]  /*1830*/  MUFU.RCP R26, R26 ;  /* 0x0000001a001a7308 */ /* 0x000f620000001000 */
[----:B------:R-:W-:Y:S01]  /*1840*/  FFMA R21, R24, R15, R21 ;  /* 0x0000000f18157223 */ /* 0x000fe20000000015 */
[----:B------:R-:W-:Y:S01]  /*1850*/  @!P5 FMUL R19, R19, 16777216 ;  /* 0x4b8000001313d820 */ /* 0x000fe20000400000 */
[----:B------:R-:W-:Y:S01]  /*1860*/  FSETP.NEU.AND P5, PT, R6, RZ, PT ;  /* 0x000000ff0600720b */ /* 0x000fe20003fad000 */
[----:B---3--:R-:W-:Y:S01]  /*1870*/  FADD R16, R9, R16 ;  /* 0x0000001009107221 */ /* 0x008fe20000000000 */
[----:B------:R-:W-:Y:S01]  /*1880*/  FSETP.NEU.AND P6, PT, R2, RZ, PT ;  /* 0x000000ff0200720b */ /* 0x000fe20003fcd000 */
[----:B----4-:R-:W-:Y:S01]  /*1890*/  FMUL R25, R25, R14 ;  /* 0x0000000e19197220 */ /* 0x010fe20000400000 */
[----:B------:R-:W3:Y:S01]  /*18a0*/  SHFL.BFLY PT, R24, R21, 0x8, 0x1f ;  /* 0x0d001f0015187f89 */ /* 0x000ee200000e0000 */
[----:B0-----:R-:W-:Y:S01]  /*18b0*/  FADD R8, R6, R17 ;  /* 0x0000001106087221 */ /* 0x001fe20000000000 */
[----:B------:R-:W-:-:S02]  /*18c0*/  UMOV UR4, 0x400 ;  /* 0x0000040000047882 */ /* 0x000fc40000000000 */
[----:B------:R-:W-:Y:S01]  /*18d0*/  FSEL R25, R25, RZ, P5 ;  /* 0x000000ff19197208 */ /* 0x000fe20002800000 */
[----:B-1----:R-:W-:Y:S01]  /*18e0*/  FADD R23, -R22, R23 ;  /* 0x0000001716177221 */ /* 0x002fe20000000100 */
[C---:B------:R-:W-:Y:S01]  /*18f0*/  FSETP.GEU.AND P3, PT, |R8|.reuse, 1.175494350822287508e-38, PT ;  /* 0x008000000800780b */ /* 0x040fe20003f6e200 */
[C---:B------:R-:W-:Y:S01]  /*1900*/  FMUL R15, R8.reuse, 0.25 ;  /* 0x3e800000080f7820 */ /* 0x040fe20000400000 */
[----:B------:R-:W-:Y:S01]  /*1910*/  FSETP.GT.AND P4, PT, |R8|, 8.50705917302346158658e+37, PT ;  /* 0x7e8000000800780b */ /* 0x000fe20003f84200 */
[----:B-----5:R-:W-:Y:S01]  /*1920*/  FADD R9, R2, R11 ;  /* 0x0000000b02097221 */ /* 0x020fe20000000000 */
[----:B------:R-:W-:Y:S01]  /*1930*/  FMUL R14, R23, R23 ;  /* 0x00000017170e7220 */ /* 0x000fe20000400000 */
[----:B------:R-:W-:Y:S01]  /*1940*/  FMUL R26, R26, R19 ;  /* 0x000000131a1a7220 */ /* 0x000fe20000400000 */
[----:B------:R-:W-:Y:S01]  /*1950*/  FSEL R18, R15, R8, P4 ;  /* 0x000000080f127208 */ /* 0x000fe20002000000 */
[C---:B------:R-:W-:Y:S01]  /*1960*/  FMUL R28, R9.reuse, 0.25 ;  /* 0x3e800000091c7820 */ /* 0x040fe20000400000 */
[----:B------:R-:W-:Y:S01]  /*1970*/  FSETP.GEU.AND P0, PT, |R9|, 1.175494350822287508e-38, PT ;  /* 0x008000000900780b */ /* 0x000fe20003f0e200 */
[----:B------:R-:W-:Y:S01]  /*1980*/  FMUL R14, R7, R14 ;  /* 0x0000000e070e7220 */ /* 0x000fe20000400000 */
[----:B------:R-:W-:Y:S01]  /*1990*/  FSETP.GT.AND P5, PT, |R9|, 8.50705917302346158658e+37, PT ;  /* 0x7e8000000900780b */ /* 0x000fe20003fa4200 */
[----:B------:R-:W-:Y:S01]  /*19a0*/  FFMA R22, R23, R25, R22 ;  /* 0x0000001917167223 */ /* 0x000fe20000000016 */
[----:B------:R-:W-:Y:S01]  /*19b0*/  FSEL R26, R26, RZ, P6 ;  /* 0x000000ff1a1a7208 */ /* 0x000fe20003000000 */
[----:B------:R-:W-:Y:S01]  /*19c0*/  FFMA R16, R25, R14, R16 ;  /* 0x0000000e19107223 */ /* 0x000fe20000000010 */
[----:B------:R-:W-:Y:S01]  /*19d0*/  FSEL R28, R28, R9, P5 ;  /* 0x000000091c1c7208 */ /* 0x000fe20002800000 */
[----:B------:R-:W-:Y:S01]  /*19e0*/  @!P3 FMUL R18, R18, 16777216 ;  /* 0x4b8000001212b820 */ /* 0x000fe20000400000 */
[----:B--2---:R-:W-:Y:S01]  /*19f0*/  FADD R20, -R27, R20 ;  /* 0x000000141b147221 */ /* 0x004fe20000000100 */
[----:B------:R-:W-:Y:S01]  /*1a00*/  SHFL.BFLY PT, R15, R8, 0x2, 0x1f ;  /* 0x0c401f00080f7f89 */ /* 0x000fe200000e0000 */
[----:B---3--:R-:W-:Y:S01]  /*1a10*/  FADD R21, R21, R24 ;  /* 0x0000001815157221 */ /* 0x008fe20000000000 */
[----:B------:R-:W-:Y:S01]  /*1a20*/  @P4 FMUL R17, R17, 0.25 ;  /* 0x3e80000011114820 */ /* 0x000fe20000400000 */
[----:B------:R-:W-:Y:S01]  /*1a30*/  FFMA R27, R20, R26, R27 ;  /* 0x0000001a141b7223 */ /* 0x000fe2000000001b */
[----:B------:R-:W0:Y:S01]  /*1a40*/  SHFL.BFLY PT, R7, R16, 0x4, 0x1f ;  /* 0x0c801f0010077f89 */ /* 0x000e2200000e0000 */
[----:B------:R-:W-:Y:S01]  /*1a50*/  @!P0 FMUL R28, R28, 16777216 ;  /* 0x4b8000001c1c8820 */ /* 0x000fe20000400000 */
[----:B------:R-:W1:Y:S01]  /*1a60*/  MUFU.RCP R18, R18 ;  /* 0x0000001200127308 */ /* 0x000e620000001000 */
[----:B------:R-:W-:Y:S01]  /*1a70*/  FMUL R23, R20, R20 ;  /* 0x0000001414177220 */ /* 0x000fe20000400000 */
[----:B------:R-:W2:Y:S01]  /*1a80*/  SHFL.BFLY PT, R19, R22, 0x4, 0x1f ;  /* 0x0c801f0016137f89 */ /* 0x000ea200000e0000 */
[----:B------:R-:W-:Y:S01]  /*1a90*/  @P5 FMUL R11, R11, 0.25 ;  /* 0x3e8000000b0b5820 */ /* 0x000fe20000400000 */
[----:B------:R-:W-:Y:S01]  /*1aa0*/  @!P3 FMUL R17, R17, 16777216 ;  /* 0x4b8000001111b820 */ /* 0x000fe20000400000 */
[----:B------:R-:W-:Y:S01]  /*1ab0*/  FMUL R23, R10, R23 ;  /* 0x000000170a177220 */ /* 0x000fe20000400000 */
[----:B------:R-:W3:Y:S01]  /*1ac0*/  SHFL.BFLY PT, R14, R9, 0x2, 0x1f ;  /* 0x0c401f00090e7f89 */ /* 0x000ee200000e0000 */
[----:B------:R-:W-:Y:S01]  /*1ad0*/  @!P0 FMUL R11, R11, 16777216 ;  /* 0x4b8000000b0b8820 */ /* 0x000fe20000400000 */
[----:B------:R-:W4:Y:S01]  /*1ae0*/  MUFU.RCP R28, R28 ;  /* 0x0000001c001c7308 */ /* 0x000f220000001000 */
[----:B------:R-:W-:Y:S01]  /*1af0*/  FFMA R21, R26, R23, R21 ;  /* 0x000000171a157223 */ /* 0x000fe20000000015 */
[----:B------:R-:W5:Y:S01]  /*1b00*/  SHFL.BFLY PT, R20, R27, 0x4, 0x1f ;  /* 0x0c801f001b147f89 */ /* 0x000f6200000e0000 */
[----:B------:R-:W-:Y:S01]  /*1b10*/  FSETP.NEU.AND P0, PT, R8, RZ, PT ;  /* 0x000000ff0800720b */ /* 0x000fe20003f0d000 */
[----:B------:R-:W-:Y:S01]  /*1b20*/  UPRMT UR4, UR5, 0x654, UR4 ;  /* 0x0000065405047896 */ /* 0x000fe20008000004 */
[----:B------:R-:W-:Y:S01]  /*1b30*/  FSETP.NEU.AND P3, PT, R9, RZ, PT ;  /* 0x000000ff0900720b */ /* 0x000fe20003f6d000 */
[----:B------:R-:W5:Y:S01]  /*1b40*/  SHFL.BFLY PT, R24, R21, 0x4, 0x1f ;  /* 0x0c801f0015187f89 */ /* 0x000f6200000e0000 */
[----:B-1----:R-:W-:-:S05]  /*1b50*/  FMUL R18, R18, R17 ;  /* 0x0000001112127220 */ /* 0x002fca0000400000 */
[----:B------:R-:W-:Y:S01]  /*1b60*/  FSEL R18, R18, RZ, P0 ;  /* 0x000000ff12127208 */ /* 0x000fe20000000000 */
[----:B----4-:R-:W-:Y:S01]  /*1b70*/  FMUL R28, R28, R11 ;  /* 0x0000000b1c1c7220 */ /* 0x010fe20000400000 */
[----:B0-----:R-:W-:Y:S01]  /*1b80*/  FADD R11, R16, R7 ;  /* 0x00000007100b7221 */ /* 0x001fe20000000000 */
[----:B------:R-:W-:Y:S01]  /*1b90*/  FADD R7, R8, R15 ;  /* 0x0000000f08077221 */ /* 0x000fe20000000000 */
[----:B--2---:R-:W-:Y:S02]  /*1ba0*/  FADD R19, -R22, R19 ;  /* 0x0000001316137221 */ /* 0x004fe40000000100 */
[----:B------:R-:W-:Y:S01]  /*1bb0*/  FSEL R28, R28, RZ, P3 ;  /* 0x000000ff1c1c7208 */ /* 0x000fe20001800000 */
[----:B------:R-:W-:Y:S01]  /*1bc0*/  FMUL R16, R7, 0.25 ;  /* 0x3e80000007107820 */ /* 0x000fe20000400000 */
[----:B---3--:R-:W-:Y:S01]  /*1bd0*/  FADD R10, R9, R14 ;  /* 0x0000000e090a7221 */ /* 0x008fe20000000000 */
[----:B------:R-:W-:Y:S01]  /*1be0*/  FSETP.GEU.AND P4, PT, |R7|, 1.175494350822287508e-38, PT ;  /* 0x008000000700780b */ /* 0x000fe20003f8e200 */
[C---:B------:R-:W-:Y:S01]  /*1bf0*/  FFMA R22, R19.reuse, R18, R22 ;  /* 0x0000001213167223 */ /* 0x040fe20000000016 */
[----:B------:R-:W-:Y:S01]  /*1c00*/  FMUL R19, R19, R19 ;  /* 0x0000001313137220 */ /* 0x000fe20000400000 */
[----:B-----5:R-:W-:Y:S01]  /*1c10*/  FADD R20, -R27, R20 ;  /* 0x000000141b147221 */ /* 0x020fe20000000100 */
[----:B------:R-:W-:Y:S01]  /*1c20*/  FSETP.GT.AND P0, PT, |R7|, 8.50705917302346158658e+37, PT ;  /* 0x7e8000000700780b */ /* 0x000fe20003f04200 */
[C---:B------:R-:W-:Y:S01]  /*1c30*/  FMUL R25, R10.reuse, 0.25 ;  /* 0x3e8000000a197820 */ /* 0x040fe20000400000 */
[----:B------:R-:W-:Y:S01]  /*1c40*/  FSETP.GEU.AND P5, PT, |R10|, 1.175494350822287508e-38, PT ;  /* 0x008000000a00780b */ /* 0x000fe20003fae200 */
[----:B------:R-:W-:Y:S01]  /*1c50*/  FMUL R19, R6, R19 ;  /* 0x0000001306137220 */ /* 0x000fe20000400000 */
[----:B------:R-:W-:Y:S01]  /*1c60*/  FFMA R27, R20, R28, R27 ;  /* 0x0000001c141b7223 */ /* 0x000fe2000000001b */
[----:B------:R-:W-:Y:S01]  /*1c70*/  FSEL R16, R16, R7, P0 ;  /* 0x0000000710107208 */ /* 0x000fe20000000000 */
[----:B------:R-:W-:Y:S01]  /*1c80*/  FMUL R23, R20, R20 ;  /* 0x0000001414177220 */ /* 0x000fe20000400000 */
[----:B------:R-:W-:Y:S01]  /*1c90*/  FSETP.GT.AND P3, PT, |R10|, 8.50705917302346158658e+37, PT ;  /* 0x7e8000000a00780b */ /* 0x000fe20003f64200 */
[----:B------:R-:W-:Y:S01]  /*1ca0*/  FFMA R19, R18, R19, R11 ;  /* 0x0000001312137223 */ /* 0x000fe2000000000b */
[----:B------:R-:W0:Y:S01]  /*1cb0*/  SHFL.BFLY PT, R6, R27, 0x2, 0x1f ;  /* 0x0c401f001b067f89 */ /* 0x000e2200000e0000 */
[----:B------:R-:W-:Y:S01]  /*1cc0*/  @!P4 FMUL R16, R16, 16777216 ;  /* 0x4b8000001010c820 */ /* 0x000fe20000400000 */
[----:B------:R-:W-:Y:S01]  /*1cd0*/  FSEL R25, R25, R10, P3 ;  /* 0x0000000a19197208 */ /* 0x000fe20001800000 */
[----:B------:R-:W-:Y:S01]  /*1ce0*/  FADD R17, R21, R24 ;  /* 0x0000001815117221 */ /* 0x000fe20000000000 */
[----:B------:R-:W1:Y:S01]  /*1cf0*/  SHFL.BFLY PT, R18, R7, 0x1, 0x1f ;  /* 0x0c201f0007127f89 */ /* 0x000e6200000e0000 */
[----:B------:R-:W-:Y:S01]  /*1d00*/  FMUL R23, R2, R23 ;  /* 0x0000001702177220 */ /* 0x000fe20000400000 */
[----:B------:R-:W-:Y:S01]  /*1d10*/  @P0 FMUL R15, R15, 0.25 ;  /* 0x3e8000000f0f0820 */ /* 0x000fe20000400000 */
[----:B------:R-:W-:Y:S01]  /*1d20*/  @!P5 FMUL R25, R25, 16777216 ;  /* 0x4b8000001919d820 */ /* 0x000fe20000400000 */
[----:B------:R-:W2:Y:S01]  /*1d30*/  SHFL.BFLY PT, R2, R19, 0x2, 0x1f ;  /* 0x0c401f0013027f89 */ /* 0x000ea200000e0000 */
[----:B------:R-:W-:Y:S01]  /*1d40*/  FFMA R23, R28, R23, R17 ;  /* 0x000000171c177223 */ /* 0x000fe20000000011 */
[----:B------:R-:W3:Y:S01]  /*1d50*/  MUFU.RCP R16, R16 ;  /* 0x0000001000107308 */ /* 0x000ee20000001000 */
[----:B------:R-:W-:Y:S01]  /*1d60*/  @!P4 FMUL R15, R15, 16777216 ;  /* 0x4b8000000f0fc820 */ /* 0x000fe20000400000 */
[----:B------:R-:W4:Y:S01]  /*1d70*/  SHFL.BFLY PT, R21, R22, 0x2, 0x1f ;  /* 0x0c401f0016157f89 */ /* 0x000f2200000e0000 */
[----:B------:R-:W-:Y:S01]  /*1d80*/  @P3 FMUL R14, R14, 0.25 ;  /* 0x3e8000000e0e3820 */ /* 0x000fe20000400000 */
[----:B------:R-:W-:-:S02]  /*1d90*/  FSETP.NEU.AND P0, PT, R7, RZ, PT ;  /* 0x000000ff0700720b */ /* 0x000fc40003f0d000 */
[----:B------:R-:W5:Y:S01]  /*1da0*/  SHFL.BFLY PT, R17, R10, 0x1, 0x1f ;  /* 0x0c201f000a117f89 */ /* 0x000f6200000e0000 */
[----:B------:R-:W-:Y:S01]  /*1db0*/  @!P5 FMUL R14, R14, 16777216 ;  /* 0x4b8000000e0ed820 */ /* 0x000fe20000400000 */
[----:B------:R-:W2:Y:S02]  /*1dc0*/  MUFU.RCP R25, R25 ;  /* 0x0000001900197308 */ /* 0x000ea40000001000 */
[----:B------:R-:W5:Y:S01]  /*1dd0*/  SHFL.BFLY PT, R20, R23, 0x2, 0x1f ;  /* 0x0c401f0017147f89 */ /* 0x000f6200000e0000 */
[----:B0-----:R-:W-:Y:S01]  /*1de0*/  FADD R6, -R27, R6 ;  /* 0x000000061b067221 */ /* 0x001fe20000000100 */
[----:B---3--:R-:W-:Y:S01]  /*1df0*/  FMUL R16, R16, R15 ;  /* 0x0000000f10107220 */ /* 0x008fe20000400000 */
[----:B------:R-:W0:Y:S01]  /*1e00*/  S2R R11, SR_TID.X ;  /* 0x00000000000b7919 */ /* 0x000e220000002100 */
[----:B-1----:R-:W-:-:S03]  /*1e10*/  FADD R29, R7, R18 ;  /* 0x00000012071d7221 */ /* 0x002fc60000000000 */
[----:B------:R-:W-:Y:S01]  /*1e20*/  FSEL R16, R16, RZ, P0 ;  /* 0x000000ff10107208 */ /* 0x000fe20000000000 */
[----:B--2---:R-:W-:Y:S01]  /*1e30*/  FADD R19, R19, R2 ;  /* 0x0000000213137221 */ /* 0x004fe20000000000 */
[----:B------:R-:W-:Y:S01]  /*1e40*/  FMUL R25, R25, R14 ;  /* 0x0000000e19197220 */ /* 0x000fe20000400000 */
[----:B------:R-:W-:Y:S01]  /*1e50*/  FMUL R2, R6, R6 ;  /* 0x0000000606027220 */ /* 0x000fe20000400000 */
[----:B------:R-:W-:Y:S01]  /*1e60*/  FSETP.NEU.AND P0, PT, R10, RZ, PT ;  /* 0x000000ff0a00720b */ /* 0x000fe20003f0d000 */
[----:B----4-:R-:W-:Y:S01]  /*1e70*/  FADD R21, -R22, R21 ;  /* 0x0000001516157221 */ /* 0x010fe20000000100 */
[----:B------:R-:W-:Y:S01]  /*1e80*/  FSETP.GEU.AND P4, PT, |R29|, 1.175494350822287508e-38, PT ;  /* 0x008000001d00780b */ /* 0x000fe20003f8e200 */
[----:B------:R-:W-:Y:S01]  /*1e90*/  FMUL R9, R9, R2 ;  /* 0x0000000209097220 */ /* 0x000fe20000400000 */
[----:B------:R-:W-:Y:S01]  /*1ea0*/  FSEL R25, R25, RZ, P0 ;  /* 0x000000ff19197208 */ /* 0x000fe20000000000 */
[----:B-----5:R-:W-:Y:S01]  /*1eb0*/  FADD R26, R10, R17 ;  /* 0x000000110a1a7221 */ /* 0x020fe20000000000 */
[C---:B------:R-:W-:Y:S01]  /*1ec0*/  FMUL R2, R29.reuse, 0.25 ;  /* 0x3e8000001d027820 */ /* 0x040fe20000400000 */
[----:B------:R-:W-:Y:S01]  /*1ed0*/  FSETP.GT.AND P5, PT, |R29|, 8.50705917302346158658e+37, PT ;  /* 0x7e8000001d00780b */ /* 0x000fe20003fa4200 */
[----:B------:R-:W-:Y:S01]  /*1ee0*/  FFMA R22, R21, R16, R22 ;  /* 0x0000001015167223 */ /* 0x000fe20000000016 */
[----:B------:R-:W-:Y:S01]  /*1ef0*/  FADD R20, R23, R20 ;  /* 0x0000001417147221 */ /* 0x000fe20000000000 */
[----:B------:R-:W-:Y:S01]  /*1f00*/  FMUL R21, R21, R21 ;  /* 0x0000001515157220 */ /* 0x000fe20000400000 */
[----:B------:R-:W-:Y:S01]  /*1f10*/  FFMA R27, R6, R25, R27 ;  /* 0x00000019061b7223 */ /* 0x000fe2000000001b */
[----:B------:R-:W-:Y:S01]  /*1f20*/  FSEL R6, R2, R29, P5 ;  /* 0x0000001d02067208 */ /* 0x000fe20002800000 */
[----:B------:R-:W-:Y:S01]  /*1f30*/  FFMA R20, R25, R9, R20 ;  /* 0x0000000919147223 */ /* 0x000fe20000000014 */
[----:B------:R-:W-:Y:S01]  /*1f40*/  FSETP.GEU.AND P3, PT, |R26|, 1.175494350822287508e-38, PT ;  /* 0x008000001a00780b */ /* 0x000fe20003f6e200 */
[----:B------:R-:W-:Y:S01]  /*1f50*/  FMUL R21, R8, R21 ;  /* 0x0000001508157220 */ /* 0x000fe20000400000 */
[----:B------:R-:W1:Y:S01]  /*1f60*/  SHFL.BFLY PT, R9, R22, 0x1, 0x1f ;  /* 0x0c201f0016097f89 */ /* 0x000e6200000e0000 */
[C---:B------:R-:W-:Y:S01]  /*1f70*/  FMUL R2, R26.reuse, 0.25 ;  /* 0x3e8000001a027820 */ /* 0x040fe20000400000 */
[----:B------:R-:W-:Y:S01]  /*1f80*/  FSETP.GT.AND P6, PT, |R26|, 8.50705917302346158658e+37, PT ;  /* 0x7e8000001a00780b */ /* 0x000fe20003fc4200 */
[----:B------:R-:W-:Y:S01]  /*1f90*/  @!P4 FMUL R6, R6, 16777216 ;  /* 0x4b8000000606c820 */ /* 0x000fe20000400000 */
[----:B------:R-:W-:Y:S01]  /*1fa0*/  FFMA R19, R16, R21, R19 ;  /* 0x0000001510137223 */ /* 0x000fe20000000013 */
[----:B------:R-:W-:Y:S01]  /*1fb0*/  @P5 FMUL R18, R18, 0.25 ;  /* 0x3e80000012125820 */ /* 0x000fe20000400000 */
[----:B------:R-:W2:Y:S01]  /*1fc0*/  SHFL.BFLY PT, R16, R27, 0x1, 0x1f ;  /* 0x0c201f001b107f89 */ /* 0x000ea200000e0000 */
[----:B------:R-:W-:Y:S01]  /*1fd0*/  FSEL R14, R2, R26, P6 ;  /* 0x0000001a020e7208 */ /* 0x000fe20003000000 */
[----:B------:R-:W3:Y:S01]  /*1fe0*/  MUFU.RCP R15, R6 ;  /* 0x00000006000f7308 */ /* 0x000ee20000001000 */
[----:B------:R-:W-:Y:S01]  /*1ff0*/  @!P4 FMUL R18, R18, 16777216 ;  /* 0x4b8000001212c820 */ /* 0x000fe20000400000 */
[----:B------:R-:W4:Y:S01]  /*2000*/  SHFL.BFLY PT, R8, R19, 0x1, 0x1f ;  /* 0x0c201f0013087f89 */ /* 0x000f2200000e0000 */
[----:B------:R-:W-:Y:S01]  /*2010*/  FSETP.NEU.AND P4, PT, R29, RZ, PT ;  /* 0x000000ff1d00720b */ /* 0x000fe20003f8d000 */
[----:B------:R-:W-:Y:S01]  /*2020*/  @!P3 FMUL R14, R14, 16777216 ;  /* 0x4b8000000e0eb820 */ /* 0x000fe20000400000 */
[----:B0-----:R-:W-:Y:S01]  /*2030*/  SHF.R.U32.HI R2, RZ, 0x6, R11 ;  /* 0x00000006ff027819 */ /* 0x001fe2000001160b */
[----:B------:R-:W0:Y:S01]  /*2040*/  SHFL.BFLY PT, R21, R20, 0x1, 0x1f ;  /* 0x0c201f0014157f89 */ /* 0x000e2200000e0000 */
[----:B------:R-:W-:Y:S01]  /*2050*/  @P6 FMUL R17, R17, 0.25 ;  /* 0x3e80000011116820 */ /* 0x000fe20000400000 */
[----:B------:R5:W2:Y:S01]  /*2060*/  MUFU.RCP R24, R14 ;  /* 0x0000000e00187308 */ /* 0x000aa20000001000 */
[----:B------:R-:W-:-:S02]  /*2070*/  SGXT.U32 R2, R2, 0x3 ;  /* 0x000000030202781a */ /* 0x000fc40000000000 */
[----:B------:R-:W-:Y:S01]  /*2080*/  @!P3 FMUL R17, R17, 16777216 ;  /* 0x4b8000001111b820 */ /* 0x000fe20000400000 */
[----:B------:R-:W-:Y:S02]  /*2090*/  FSETP.NEU.AND P3, PT, R26, RZ, PT ;  /* 0x000000ff1a00720b */ /* 0x000fe40003f6d000 */
[----:B------:R-:W-:Y:S01]  /*20a0*/  LOP3.LUT P0, RZ, R11, 0x1f, RZ, 0xc0, !PT ;  /* 0x0000001f0bff7812 */ /* 0x000fe2000780c0ff */
[----:B---3--:R-:W-:Y:S01]  /*20b0*/  FMUL R15, R15, R18 ;  /* 0x000000120f0f7220 */ /* 0x008fe20000400000 */
[----:B-1----:R-:W-:Y:S01]  /*20c0*/  FADD R9, -R22, R9 ;  /* 0x0000000916097221 */ /* 0x002fe20000000100 */
[----:B------:R-:W-:Y:S02]  /*20d0*/  SHF.R.U32.HI R23, RZ, 0x3, R11 ;  /* 0x00000003ff177819 */ /* 0x000fe4000001160b */
[----:B------:R-:W-:Y:S01]  /*20e0*/  SHF.L.U32 R6, R2, 0x3, RZ ;  /* 0x0000000302067819 */ /* 0x000fe200000006ff */
[----:B-----5:R-:W-:Y:S01]  /*20f0*/  FMUL R14, R9, R9 ;  /* 0x00000009090e7220 */ /* 0x020fe20000400000 */
[----:B------:R-:W-:Y:S01]  /*2100*/  FSEL R15, R15, RZ, P4 ;  /* 0x000000ff0f0f7208 */ /* 0x000fe20002000000 */
[----:B--2---:R-:W-:Y:S01]  /*2110*/  FADD R16, -R27, R16 ;  /* 0x000000101b107221 */ /* 0x004fe20000000100 */
[----:B------:R-:W-:Y:S01]  /*2120*/  FMUL R24, R24, R17 ;  /* 0x0000001118187220 */ /* 0x000fe20000400000 */
[----:B------:R-:W-:Y:S01]  /*2130*/  FMUL R14, R7, R14 ;  /* 0x0000000e070e7220 */ /* 0x000fe20000400000 */
[----:B------:R-:W-:Y:S01]  /*2140*/  LOP3.LUT R7, R2, 0x8, RZ, 0xfc, !PT ;  /* 0x0000000802077812 */ /* 0x000fe200078efcff */
[----:B------:R-:W-:Y:S01]  /*2150*/  FFMA R17, R9, R15, R22 ;  /* 0x0000000f09117223 */ /* 0x000fe20000000016 */
[----:B------:R-:W-:Y:S01]  /*2160*/  FMUL R9, R16, R16 ;  /* 0x0000001010097220 */ /* 0x000fe20000400000 */
[----:B------:R-:W-:Y:S01]  /*2170*/  FSEL R24, R24, RZ, P3 ;  /* 0x000000ff18187208 */ /* 0x000fe20001800000 */
[----:B----4-:R-:W-:Y:S01]  /*2180*/  FADD R8, R19, R8 ;  /* 0x0000000813087221 */ /* 0x010fe20000000000 */
[----:B------:R-:W-:Y:S01]  /*2190*/  LOP3.LUT R23, R23, 0x4, RZ, 0xc0, !PT ;  /* 0x0000000417177812 */ /* 0x000fe200078ec0ff */
[----:B0-----:R-:W-:Y:S01]  /*21a0*/  FADD R21, R20, R21 ;  /* 0x0000001514157221 */ /* 0x001fe20000000000 */
[----:B------:R-:W-:Y:S01]  /*21b0*/  SHF.L.U32 R7, R7, 0x3, RZ ;  /* 0x0000000307077819 */ /* 0x000fe200000006ff */
[----:B------:R-:W-:Y:S01]  /*21c0*/  FMUL R9, R10, R9 ;  /* 0x000000090a097220 */ /* 0x000fe20000400000 */
[-C--:B------:R-:W-:Y:S01]  /*21d0*/  LOP3.LUT R18, R6, R23.reuse, RZ, 0xfc, !PT ;  /* 0x0000001706127212 */ /* 0x080fe200078efcff */
[----:B------:R-:W-:Y:S01]  /*21e0*/  FFMA R15, R15, R14, R8 ;  /* 0x0000000e0f0f7223 */ /* 0x000fe20000000008 */
[----:B------:R-:W-:Y:S01]  /*21f0*/  FFMA R16, R16, R24, R27 ;  /* 0x0000001810107223 */ /* 0x000fe2000000001b */
[----:B------:R-:W-:Y:S01]  /*2200*/  LOP3.LUT R23, R7, R23, RZ, 0xfc, !PT ;  /* 0x0000001707177212 */ /* 0x000fe200078efcff */
[----:B------:R-:W-:Y:S01]  /*2210*/  FFMA R24, R24, R9, R21 ;  /* 0x0000000918187223 */ /* 0x000fe20000000015 */
[----:B------:R0:W-:Y:S01]  /*2220*/  @!P0 STS [R18+UR4+0x100], R29 ;  /* 0x0001001d12008988 */ /* 0x0001e20008000804 */
[----:B------:R-:W-:-:S02]  /*2230*/  ISETP.GE.AND P3, PT, R11, 0x20, PT ;  /* 0x000000200b00780c */ /* 0x000fc40003f66270 */
[----:B------:R-:W-:Y:S01]  /*2240*/  SHF.L.U32 R20, R11, 0x2, RZ ;  /* 0x000000020b147819 */ /* 0x000fe200000006ff */
[----:B------:R1:W-:Y:S01]  /*2250*/  @!P0 STS [R18+UR4], R17 ;  /* 0x0000001112008988 */ /* 0x0003e20008000804 */
[----:B------:R-:W-:Y:S02]  /*2260*/  LOP3.LUT R0, R0, 0xf, R11, 0xf8, !PT ;  /* 0x0000000f00007812 */ /* 0x000fe400078ef80b */
[----:B------:R-:W-:Y:S01]  /*2270*/  MOV R27, 0xffffffff ;  /* 0xffffffff001b7802 */ /* 0x000fe20000000f00 */
[----:B------:R2:W-:Y:S01]  /*2280*/  @!P0 STS [R18+UR4+0x80], R15 ;  /* 0x0000800f12008988 */ /* 0x0005e20008000804 */
[----:B0-----:R-:W-:-:S03]  /*2290*/  MOV R29, 0xffffff00 ;  /* 0xffffff00001d7802 */ /* 0x001fc60000000f00 */
[----:B------:R0:W-:Y:S01]  /*22a0*/  @!P0 STS [R23+UR4], R16 ;  /* 0x0000001017008988 */ /* 0x0001e20008000804 */
[----:B-1----:R-:W-:-:S03]  /*22b0*/  IMAD.HI R17, R0, 0x55555556, RZ ;  /* 0x5555555600117827 */ /* 0x002fc600078e02ff */
[----:B------:R-:W-:Y:S01]  /*22c0*/  @!P0 STS [R23+UR4+0x80], R24 ;  /* 0x0000801817008988 */ /* 0x000fe20008000804 */
[----:B--2---:R-:W-:-:S03]  /*22d0*/  SHF.R.U32.HI R18, RZ, 0x4, R11 ;  /* 0x00000004ff127819 */ /* 0x004fc6000001160b */
[----:B------:R-:W-:Y:S01]  /*22e0*/  @!P0 STS [R23+UR4+0x100], R26 ;  /* 0x0001001a17008988 */ /* 0x000fe20008000804 */
[----:B------:R-:W-:Y:S02]  /*22f0*/  LEA.HI R17, R17, R17, RZ, 0x1 ;  /* 0x0000001111117211 */ /* 0x000fe400078f08ff */
[----:B0-----:R-:W-:Y:S01]  /*2300*/  LOP3.LUT R16, R11, 0x1, RZ, 0xc0, !PT ;  /* 0x000000010b107812 */ /* 0x001fe200078ec0ff */
[----:B------:R-:W-:Y:S06]  /*2310*/  BAR.SYNC.DEFER_BLOCKING 0x0 ;  /* 0x0000000000007b1d */ /* 0x000fec0000010000 */
[----:B------:R-:W0:Y:S04]  /*2320*/  @!P3 LDS R5, [R20+UR4+0x100] ;  /* 0x000100041405b984 */ /* 0x000e280008000800 */
[----:B------:R-:W1:Y:S04]  /*2330*/  @!P3 LDS R3, [R20+UR4] ;  /* 0x000000041403b984 */ /* 0x000e680008000800 */
[----:B------:R-:W-:Y:S04]  /*2340*/  @!P3 LDS R4, [R20+UR4+0x80] ;  /* 0x000080041404b984 */ /* 0x000fe80008000800 */
[----:B0-----:R-:W0:Y:S04]  /*2350*/  SHFL.BFLY PT, R10, R5, 0x1, 0x1f ;  /* 0x0c201f00050a7f89 */ /* 0x001e2800000e0000 */
[----:B-1----:R-:W1:Y:S01]  /*2360*/  SHFL.BFLY PT, R8, R3, 0x1, 0x1f ;  /* 0x0c201f0003087f89 */ /* 0x002e6200000e0000 */
[----:B0-----:R-:W-:-:S04]  /*2370*/  FADD R14, R5, R10 ;  /* 0x0000000a050e7221 */ /* 0x001fc80000000000 */
[C---:B------:R-:W-:Y:S01]  /*2380*/  FMUL R9, R14.reuse, 0.25 ;  /* 0x3e8000000e097820 */ /* 0x040fe20000400000 */
[C---:B------:R-:W-:Y:S01]  /*2390*/  FSETP.GEU.AND P3, PT, |R14|.reuse, 1.175494350822287508e-38, PT ;  /* 0x008000000e00780b */ /* 0x040fe20003f6e200 */
[----:B-1----:R-:W-:Y:S01]  /*23a0*/  FADD R8, -R3, R8 ;  /* 0x0000000803087221 */ /* 0x002fe20000000100 */
[----:B------:R-:W-:-:S04]  /*23b0*/  FSETP.GT.AND P0, PT, |R14|, 8.50705917302346158658e+37, PT ;  /* 0x7e8000000e00780b */ /* 0x000fc80003f04200 */
[----:B------:R-:W-:Y:S02]  /*23c0*/  FSEL R15, R9, R14, P0 ;  /* 0x0000000e090f7208 */ /* 0x000fe40000000000 */
[----:B------:R-:W0:Y:S05]  /*23d0*/  SHFL.BFLY PT, R9, R4, 0x1, 0x1f ;  /* 0x0c201f0004097f89 */ /* 0x000e2a00000e0000 */
[----:B------:R-:W-:Y:S02]  /*23e0*/  @!P3 FMUL R15, R15, 16777216 ;  /* 0x4b8000000f0fb820 */ /* 0x000fe40000400000 */
[----:B------:R-:W-:Y:S01]  /*23f0*/  @P0 FMUL R10, R10, 0.25 ;  /* 0x3e8000000a0a0820 */ /* 0x000fe20000400000 */
[----:B------:R-:W-:Y:S01]  /*2400*/  ISETP.NE.U32.AND P0, PT, R16, 0x1, PT ;  /* 0x000000011000780c */ /* 0x000fe20003f05070 */
[----:B------:R-:W-:-:S02]  /*2410*/  FMUL R16, R8, R8 ;  /* 0x0000000808107220 */ /* 0x000fc40000400000 */
[----:B------:R-:W1:Y:S01]  /*2420*/  MUFU.RCP R15, R15 ;  /* 0x0000000f000f7308 */ /* 0x000e620000001000 */
[----:B------:R-:W-:Y:S01]  /*2430*/  @!P3 FMUL R10, R10, 16777216 ;  /* 0x4b8000000a0ab820 */ /* 0x000fe20000400000 */
[----:B------:R-:W-:Y:S01]  /*2440*/  FSETP.NEU.AND P3, PT, R14, RZ, PT ;  /* 0x000000ff0e00720b */ /* 0x000fe20003f6d000 */
[----:B------:R-:W-:Y:S01]  /*2450*/  FMUL R16, R5, R16 ;  /* 0x0000001005107220 */ /* 0x000fe20000400000 */
[----:B------:R-:W-:Y:S02]  /*2460*/  ISETP.LT.AND P0, PT, R11, 0x20, P0 ;  /* 0x000000200b00780c */ /* 0x000fe40000701270 */
[----:B------:R-:W-:Y:S01]  /*2470*/  SGXT.U32 R5, R18, 0x5 ;  /* 0x000000051205781a */ /* 0x000fe20000000000 */
[----:B0-----:R-:W-:Y:S01]  /*2480*/  FADD R9, R4, R9 ;  /* 0x0000000904097221 */ /* 0x001fe20000000000 */
[----:B------:R-:W-:Y:S02]  /*2490*/  IMAD R4, R17, 0x2ffd, R0 ;  /* 0x00002ffd11047824 */ /* 0x000fe400078e0200 */
[----:B-1----:R-:W-:-:S07]  /*24a0*/  FMUL R10, R15, R10 ;  /* 0x0000000a0f0a7220 */ /* 0x002fce0000400000 */
[----:B------:R-:W-:Y:S01]  /*24b0*/  @P0 STS [R20+UR4+0x100], R14 ;  /* 0x0001000e14000988 */ /* 0x000fe20008000804 */
[----:B------:R-:W-:Y:S01]  /*24c0*/  IMAD R4, R5, 0x3, R4 ;  /* 0x0000000305047824 */ /* 0x000fe200078e0204 */
[C---:B------:R-:W-:Y:S02]  /*24d0*/  LOP3.LUT R5, R11.reuse, 0x1ff, RZ, 0xc0, !PT ;  /* 0x000001ff0b057812 */ /* 0x040fe400078ec0ff */
[----:B------:R-:W-:Y:S02]  /*24e0*/  FSEL R10, R10, RZ, P3 ;  /* 0x000000ff0a0a7208 */ /* 0x000fe40001800000 */
[----:B------:R-:W-:Y:S02]  /*24f0*/  ISETP.GE.AND P3, PT, R0, 0xc, PT ;  /* 0x0000000c0000780c */ /* 0x000fe40003f66270 */
[----:B------:R-:W-:Y:S01]  /*2500*/  SHF.L.U32 R0, R11, 0x6, RZ ;  /* 0x000000060b007819 */ /* 0x000fe200000006ff */
[----:B------:R-:W-:Y:S01]  /*2510*/  FFMA R3, R8, R10, R3 ;  /* 0x0000000a08037223 */ /* 0x000fe20000000003 */
[----:B------:R-:W-:Y:S01]  /*2520*/  FFMA R9, R10, R16, R9 ;  /* 0x000000100a097223 */ /* 0x000fe20000000009 */
[----:B------:R-:W-:-:S02]  /*2530*/  LOP3.LUT R21, R5, 0xa00, RZ, 0xfc, !PT ;  /* 0x00000a0005157812 */ /* 0x000fc400078efcff */
[----:B------:R-:W-:Y:S01]  /*2540*/  LOP3.LUT R15, R0, 0xfc0, RZ, 0xc0, !PT ;  /* 0x00000fc0000f7812 */ /* 0x000fe200078ec0ff */
[----:B------:R0:W-:Y:S01]  /*2550*/  @P0 STS [R20+UR4], R3 ;  /* 0x0000000314000988 */ /* 0x0001e20008000804 */
[----:B------:R-:W-:Y:S02]  /*2560*/  SHF.R.U32.HI R21, RZ, 0x2, R21 ;  /* 0x00000002ff157819 */ /* 0x000fe40000011615 */
[C---:B------:R-:W-:Y:S01]  /*2570*/  LOP3.LUT R16, R15.reuse, R2, RZ, 0xfc, !PT ;  /* 0x000000020f107212 */ /* 0x040fe200078efcff */
[----:B------:R1:W-:Y:S01]  /*2580*/  @P0 STS [R20+UR4+0x80], R9 ;  /* 0x0000800914000988 */ /* 0x0003e20008000804 */
[C---:B------:R-:W-:Y:S02]  /*2590*/  LOP3.LUT R2, R15.reuse, 0x10, RZ, 0xfc, !PT ;  /* 0x000000100f027812 */ /* 0x040fe400078efcff */
[----:B------:R-:W-:Y:S01]  /*25a0*/  LOP3.LUT R8, R15, 0x20, RZ, 0xfc, !PT ;  /* 0x000000200f087812 */ /* 0x000fe200078efcff */
[----:B------:R-:W-:Y:S01]  /*25b0*/  BAR.SYNC.DEFER_BLOCKING 0x0 ;  /* 0x0000000000007b1d */ /* 0x000fe20000010000 */
[----:B------:R-:W-:-:S02]  /*25c0*/  SHF.R.U32.HI R10, RZ, 0x2, R11 ;  /* 0x00000002ff0a7819 */ /* 0x000fc4000001160b */
[----:B0-----:R-:W-:Y:S02]  /*25d0*/  LEA.HI R3, R2, UR4, RZ, 0x1e ;  /* 0x0000000402037c11 */ /* 0x001fe4000f8ff0ff */
[----:B------:R-:W-:Y:S02]  /*25e0*/  LEA.HI R11, R15, UR4, RZ, 0x1e ;  /* 0x000000040f0b7c11 */ /* 0x000fe4000f8ff0ff */
[----:B------:R-:W-:Y:S02]  /*25f0*/  LOP3.LUT R21, R21, 0x2fc, RZ, 0xc0, !PT ;  /* 0x000002fc15157812 */ /* 0x000fe400078ec0ff */
[----:B------:R-:W-:Y:S02]  /*2600*/  LOP3.LUT R15, R15, 0x30, RZ, 0xfc, !PT ;  /* 0x000000300f0f7812 */ /* 0x000fe400078efcff */
[----:B-1----:R-:W-:Y:S02]  /*2610*/  LEA.HI R9, R8, UR4, RZ, 0x1e ;  /* 0x0000000408097c11 */ /* 0x002fe4000f8ff0ff */
[----:B------:R-:W-:-:S02]  /*2620*/  IADD3 R24, R21, UR4, RZ ;  /* 0x0000000415187c10 */ /* 0x000fc4000fffe0ff */
[----:B------:R-:W-:Y:S02]  /*2630*/  LEA.HI R17, R15, UR4, RZ, 0x1e ;  /* 0x000000040f117c11 */ /* 0x000fe4000f8ff0ff */
[C---:B------:R-:W-:Y:S02]  /*2640*/  LEA R14, R16.reuse, R3, 0x2 ;  /* 0x00000003100e7211 */ /* 0x040fe400078e10ff */
[C---:B------:R-:W-:Y:S02]  /*2650*/  LEA R15, R16.reuse, R11, 0x2 ;  /* 0x0000000b100f7211 */ /* 0x040fe400078e10ff */
[----:B------:R-:W-:Y:S02]  /*2660*/  LEA R3, R16, R9, 0x2 ;  /* 0x0000000910037211 */ /* 0x000fe400078e10ff */
[----:B------:R-:W-:Y:S01]  /*2670*/  LOP3.LUT R10, R10, 0x7c, RZ, 0xc0, !PT ;  /* 0x0000007c0a0a7812 */ /* 0x000fe200078ec0ff */
[----:B------:R-:W0:Y:S01]  /*2680*/  LDS R0, [R6+UR4+0x80] ;  /* 0x0000800406007984 */ /* 0x000e220008000800 */
[----:B------:R-:W-:-:S02]  /*2690*/  LOP3.LUT R8, R5, 0x200, RZ, 0xfc, !PT ;  /* 0x0000020005087812 */ /* 0x000fc400078efcff */
[C---:B------:R-:W-:Y:S01]  /*26a0*/  LOP3.LUT R9, R5.reuse, 0x400, RZ, 0xfc, !PT ;  /* 0x0000040005097812 */ /* 0x040fe200078efcff */
[----:B------:R-:W1:Y:S01]  /*26b0*/  LDS R2, [R7+UR4+0x80] ;  /* 0x0000800407027984 */ /* 0x000e620008000800 */
[C---:B------:R-:W-:Y:S02]  /*26c0*/  LOP3.LUT R11, R5.reuse, 0x600, RZ, 0xfc, !PT ;  /* 0x00000600050b7812 */ /* 0x040fe400078efcff */
[C---:B------:R-:W-:Y:S01]  /*26d0*/  LOP3.LUT R19, R5.reuse, 0x800, RZ, 0xfc, !PT ;  /* 0x0000080005137812 */ /* 0x040fe200078efcff */
[----:B------:R-:W2:Y:S01]  /*26e0*/  LDS R18, [R7+UR4] ;  /* 0x0000000407127984 */ /* 0x000ea20008000800 */
[C---:B------:R-:W-:Y:S02]  /*26f0*/  LOP3.LUT R22, R5.reuse, 0xc00, RZ, 0xfc, !PT ;  /* 0x00000c0005167812 */ /* 0x040fe400078efcff */
[----:B------:R-:W-:Y:S02]  /*2700*/  LOP3.LUT R23, R5, 0xe00, RZ, 0xfc, !PT ;  /* 0x00000e0005177812 */ /* 0x000fe400078efcff */
[----:B------:R-:W-:-:S02]  /*2710*/  IADD3 R10, R10, UR4, RZ ;  /* 0x000000040a0a7c10 */ /* 0x000fc4000fffe0ff */
[----:B------:R-:W-:Y:S02]  /*2720*/  SHF.R.U32.HI R8, RZ, 0x2, R8 ;  /* 0x00000002ff087819 */ /* 0x000fe40000011608 */
[----:B------:R-:W-:Y:S02]  /*2730*/  SHF.R.U32.HI R9, RZ, 0x2, R9 ;  /* 0x00000002ff097819 */ /* 0x000fe40000011609 */
[----:B------:R-:W-:Y:S02]  /*2740*/  SHF.R.U32.HI R11, RZ, 0x2, R11 ;  /* 0x00000002ff0b7819 */ /* 0x000fe4000001160b */
[----:B------:R-:W-:Y:S02]  /*2750*/  SHF.R.U32.HI R20, RZ, 0x2, R19 ;  /* 0x00000002ff147819 */ /* 0x000fe40000011613 */
[----:B------:R-:W-:Y:S02]  /*2760*/  SHF.R.U32.HI R22, RZ, 0x2, R22 ;  /* 0x00000002ff167819 */ /* 0x000fe40000011616 */
[----:B------:R-:W-:-:S02]  /*2770*/  SHF.R.U32.HI R23, RZ, 0x2, R23 ;  /* 0x00000002ff177819 */ /* 0x000fc40000011617 */
[----:B------:R-:W-:Y:S02]  /*2780*/  LEA R16, R16, R17, 0x2 ;  /* 0x0000001110107211 */ /* 0x000fe400078e10ff */
[----:B------:R3:W2:Y:S01]  /*2790*/  LDS R17, [R6+UR4] ;  /* 0x0000000406117984 */ /* 0x0006a20008000800 */
[----:B------:R-:W-:Y:S02]  /*27a0*/  LEA R19, R5, R10, 0x2 ;  /* 0x0000000a05137211 */ /* 0x000fe400078e10ff */
[----:B------:R-:W-:Y:S02]  /*27b0*/  LOP3.LUT R8, R8, 0xfc, RZ, 0xc0, !PT ;  /* 0x000000fc08087812 */ /* 0x000fe400078ec0ff */
[----:B------:R-:W-:Y:S02]  /*27c0*/  LOP3.LUT R9, R9, 0x17c, RZ, 0xc0, !PT ;  /* 0x0000017c09097812 */ /* 0x000fe400078ec0ff */
[----:B------:R-:W-:Y:S02]  /*27d0*/  LOP3.LUT R11, R11, 0x1fc, RZ, 0xc0, !PT ;  /* 0x000001fc0b0b7812 */ /* 0x000fe400078ec0ff */
[----:B------:R-:W-:Y:S01]  /*27e0*/  LOP3.LUT R10, R20, 0x27c, RZ, 0xc0, !PT ;  /* 0x0000027c140a7812 */ /* 0x000fe200078ec0ff */
[----:B0-----:R-:W-:Y:S01]  /*27f0*/  FFMA R0, R0, 0.000244140625, RZ ;  /* 0x3980000000007823 */ /* 0x001fe200000000ff */
[----:B---3--:R-:W-:-:S02]  /*2800*/  LOP3.LUT R6, R22, 0x37c, RZ, 0xc0, !PT ;  /* 0x0000037c16067812 */ /* 0x008fc400078ec0ff */
[----:B------:R-:W-:Y:S01]  /*2810*/  LOP3.LUT R23, R23, 0x3fc, RZ, 0xc0, !PT ;  /* 0x000003fc17177812 */ /* 0x000fe200078ec0ff */
[----:B-1----:R-:W-:Y:S01]  /*2820*/  FFMA R21, R2, 0.000244140625, RZ ;  /* 0x3980000002157823 */ /* 0x002fe200000000ff */
[----:B------:R-:W-:Y:S01]  /*2830*/  IADD3 R8, R8, UR4, RZ ;  /* 0x0000000408087c10 */ /* 0x000fe2000fffe0ff */
[----:B------:R-:W2:Y:S01]  /*2840*/  MUFU.RSQ R0, R0 ;  /* 0x0000000000007308 */ /* 0x000ea20000001400 */
[----:B------:R-:W-:Y:S02]  /*2850*/  IADD3 R20, R9, UR4, RZ ;  /* 0x0000000409147c10 */ /* 0x000fe4000fffe0ff */
[----:B------:R-:W-:Y:S02]  /*2860*/  IADD3 R22, R11, UR4, RZ ;  /* 0x000000040b167c10 */ /* 0x000fe4000fffe0ff */
[----:B------:R-:W-:Y:S02]  /*2870*/  IADD3 R10, R10, UR4, RZ ;  /* 0x000000040a0a7c10 */ /* 0x000fe4000fffe0ff */
[----:B------:R-:W-:Y:S01]  /*2880*/  IADD3 R6, R6, UR4, RZ ;  /* 0x0000000406067c10 */ /* 0x000fe2000fffe0ff */
[----:B------:R-:W2:Y:S01]  /*2890*/  MUFU.RSQ R21, R21 ;  /* 0x0000001500157308 */ /* 0x000ea20000001400 */
[----:B------:R-:W-:-:S02]  /*28a0*/  IADD3 R26, R23, UR4, RZ ;  /* 0x00000004171a7c10 */ /* 0x000fc4000fffe0ff */
[C---:B------:R-:W-:Y:S02]  /*28b0*/  LEA R2, R5.reuse, R8, 0x2 ;  /* 0x0000000805027211 */ /* 0x040fe400078e10ff */
[C---:B------:R-:W-:Y:S02]  /*28c0*/  LEA R20, R5.reuse, R20, 0x2 ;  /* 0x0000001405147211 */ /* 0x040fe400078e10ff */
[C---:B------:R-:W-:Y:S02]  /*28d0*/  LEA R22, R5.reuse, R22, 0x2 ;  /* 0x0000001605167211 */ /* 0x040fe400078e10ff */
[C---:B------:R-:W-:Y:S02]  /*28e0*/  LEA R23, R5.reuse, R10, 0x2 ;  /* 0x0000000a05177211 */ /* 0x040fe400078e10ff */
[C---:B------:R-:W-:Y:S02]  /*28f0*/  LEA R24, R5.reuse, R24, 0x2 ;  /* 0x0000001805187211 */ /* 0x040fe400078e10ff */
[----:B------:R-:W-:-:S02]  /*2900*/  LEA R25, R5, R6, 0x2 ;  /* 0x0000000605197211 */ /* 0x000fc400078e10ff */
[----:B------:R-:W-:Y:S02]  /*2910*/  LEA R26, R5, R26, 0x2 ;  /* 0x0000001a051a7211 */ /* 0x000fe400078e10ff */
[----:B--2---:R-:W-:-:S07]  /*2920*/  IADD3 R28, R4, 0x2a0, RZ ;  /* 0x000002a0041c7810 */ /* 0x004fce0007ffe0ff */
.L_x_1:
[----:B-1----:R-:W0:Y:S01]  /*2930*/  LDC.64 R32, c[0x0][0x210] ;  /* 0x00008400ff207b82 */ /* 0x002e220000000a00 */
[----:B------:R-:W-:Y:S02]  /*2940*/  IADD3 R29, P0, R29, 0x100, RZ ;  /* 0x000001001d1d7810 */ /* 0x000fe40007f1e0ff */
[----:B------:R-:W-:Y:S02]  /*2950*/  CS2R R6, SRZ ;  /* 0x0000000000067805 */ /* 0x000fe4000001ff00 */
[----:B------:R-:W-:Y:S02]  /*2960*/  CS2R R8, SRZ ;  /* 0x0000000000087805 */ /* 0x000fe4000001ff00 */
[----:B------:R-:W-:Y:S02]  /*2970*/  CS2R R10, SRZ ;  /* 0x00000000000a7805 */ /* 0x000fe4000001ff00 */
[-C--:B------:R-:W-:Y:S02]  /*2980*/  LOP3.LUT R31, R12, R29.reuse, RZ, 0xfc, !PT ;  /* 0x0000001d0c1f7212 */ /* 0x080fe400078efcff */
[----:B------:R-:W-:-:S03]  /*2990*/  LOP3.LUT R5, R13, R29, RZ, 0xfc, !PT ;  /* 0x0000001d0d057212 */ /* 0x000fc600078efcff */
[----:B0-----:R-:W-:-:S04]  /*29a0*/  IMAD.WIDE R30, R31, 0x4, R32 ;  /* 0x000000041f1e7825 */ /* 0x001fc800078e0220 */
[----:B------:R-:W-:Y:S01]  /*29b0*/  IMAD.WIDE R32, R5, 0x4, R32 ;  /* 0x0000000405207825 */ /* 0x000fe200078e0220 */
[----:B------:R-:W-:-:S04]  /*29c0*/  CS2R R4, SRZ ;  /* 0x0000000000047805 */ /* 0x000fc8000001ff00 */
[----:B------:R0:W2:Y:S04]  /*29d0*/  @!P2 LDG.E.EF.128 R8, desc[UR6][R32.64] ;  /* 0x000000062008a981 */ /* 0x0000a8000c0e1d00 */
[----:B------:R-:W3:Y:S01]  /*29e0*/  @!P1 LDG.E.EF.128 R4, desc[UR6][R30.64] ;  /* 0x000000061e049981 */ /* 0x000ee2000c0e1d00 */
[----:B------:R-:W-:Y:S02]  /*29f0*/  IADD3.X R27, RZ, R27, RZ, P0, !PT ;  /* 0x0000001bff1b7210 */ /* 0x000fe400007fe4ff */
[----:B------:R-:W-:Y:S02]  /*2a00*/  ISETP.GE.U32.AND P0, PT, R29, 0xf00, PT ;  /* 0x00000f001d00780c */ /* 0x000fe40003f06070 */
[----:B0-----:R-:W-:Y:S01]  /*2a10*/  IADD3 R33, R28, -0x1e0, RZ ;  /* 0xfffffe201c217810 */ /* 0x001fe20007ffe0ff */
[----:B------:R-:W-:Y:S01]  /*2a20*/  BAR.SYNC.DEFER_BLOCKING 0x0 ;  /* 0x0000000000007b1d */ /* 0x000fe20000010000 */
[----:B------:R-:W-:-:S02]  /*2a30*/  ISETP.GE.U32.AND.EX P0, PT, R27, RZ, PT, P0 ;  /* 0x000000ff1b00720c */ /* 0x000fc40003f06100 */
[----:B---3--:R-:W-:Y:S02]  /*2a40*/  SEL R4, R4, RZ, !P1 ;  /* 0x000000ff04047207 */ /* 0x008fe40004800000 */
[----:B------:R-:W-:Y:S02]  /*2a50*/  SEL R34, R5, RZ, !P1 ;  /* 0x000000ff05227207 */ /* 0x000fe40004800000 */
[----:B------:R-:W-:Y:S02]  /*2a60*/  SEL R6, R6, RZ, !P1 ;  /* 0x000000ff06067207 */ /* 0x000fe40004800000 */
[----:B------:R-:W-:Y:S01]  /*2a70*/  SEL R36, R7, RZ, !P1 ;  /* 0x000000ff07247207 */ /* 0x000fe20004800000 */
[C---:B------:R-:W-:Y:S01]  /*2a80*/  FADD R35, -R17.reuse, R4 ;  /* 0x0000000411237221 */ /* 0x040fe20000000100 */
[----:B--2---:R-:W-:Y:S01]  /*2a90*/  SEL R5, R8, RZ, !P2 ;  /* 0x000000ff08057207 */ /* 0x004fe20005000000 */
[----:B------:R-:W-:Y:S01]  /*2aa0*/  FADD R37, -R17, R34 ;  /* 0x0000002211257221 */ /* 0x000fe20000000100 */
[----:B------:R-:W-:Y:S01]  /*2ab0*/  SEL R9, R9, RZ, !P2 ;  /* 0x000000ff09097207 */ /* 0x000fe20005000000 */
[C---:B------:R-:W-:Y:S01]  /*2ac0*/  FADD R39, -R17.reuse, R6 ;  /* 0x0000000611277221 */ /* 0x040fe20000000100 */
[----:B------:R-:W-:Y:S01]  /*2ad0*/  SEL R7, R10, RZ, !P2 ;  /* 0x000000ff0a077207 */ /* 0x000fe20005000000 */
[----:B------:R-:W-:Y:S01]  /*2ae0*/  FADD R31, -R17, R36 ;  /* 0x00000024111f7221 */ /* 0x000fe20000000100 */
[----:B------:R-:W-:Y:S01]  /*2af0*/  SEL R11, R11, RZ, !P2 ;  /* 0x000000ff0b0b7207 */ /* 0x000fe20005000000 */
[----:B------:R-:W-:Y:S01]  /*2b00*/  FMUL R30, R0, R35 ;  /* 0x00000023001e7220 */ /* 0x000fe20000400000 */
[----:B------:R-:W-:Y:S01]  /*2b10*/  FADD R4, -R18, R5 ;  /* 0x0000000512047221 */ /* 0x000fe20000000100 */
[----:B------:R-:W-:Y:S01]  /*2b20*/  FMUL R37, R0, R37 ;  /* 0x0000002500257220 */ /* 0x000fe20000400000 */
[----:B------:R-:W-:Y:S01]  /*2b30*/  FADD R6, -R18, R9 ;  /* 0x0000000912067221 */ /* 0x000fe20000000100 */
[----:B------:R-:W-:Y:S01]  /*2b40*/  FMUL R32, R0, R39 ;  /* 0x0000002700207220 */ /* 0x000fe20000400000 */
[C---:B------:R-:W-:Y:S01]  /*2b50*/  FADD R8, -R18.reuse, R7 ;  /* 0x0000000712087221 */ /* 0x040fe20000000100 */
[----:B------:R-:W-:Y:S01]  /*2b60*/  FADD R10, -R18, R11 ;  /* 0x0000000b120a7221 */ /* 0x000fe20000000100 */
[----:B------:R-:W-:Y:S01]  /*2b70*/  FMUL R31, R0, R31 ;  /* 0x0000001f001f7220 */ /* 0x000fe20000400000 */
[C---:B------:R-:W-:Y:S01]  /*2b80*/  FMUL R34, R21.reuse, R4 ;  /* 0x0000000415227220 */ /* 0x040fe20000400000 */
[----:B------:R-:W-:Y:S01]  /*2b90*/  STS [R15], R30 ;  /* 0x0000001e0f007388 */ /* 0x000fe20000000800 */
[C---:B------:R-:W-:Y:S01]  /*2ba0*/  FMUL R7, R21.reuse, R6 ;  /* 0x0000000615077220 */ /* 0x040fe20000400000 */
[C---:B------:R-:W-:Y:S01]  /*2bb0*/  FMUL R8, R21.reuse, R8 ;  /* 0x0000000815087220 */ /* 0x040fe20000400000 */
[----:B------:R-:W-:Y:S01]  /*2bc0*/  FMUL R9, R21, R10 ;  /* 0x0000000a15097220 */ /* 0x000fe20000400000 */
[----:B------:R-:W-:Y:S01]  /*2bd0*/  STS [R14+0x40], R37 ;  /* 0x000040250e007388 */ /* 0x000fe20000000800 */
[----:B------:R-:W0:Y:S03]  /*2be0*/  LDC.64 R4, c[0x0][0x218] ;  /* 0x00008600ff047b82 */ /* 0x000e260000000a00 */
[----:B------:R-:W-:Y:S04]  /*2bf0*/  STS [R3+0x80], R32 ;  /* 0x0000802003007388 */ /* 0x000fe80000000800 */
[----:B------:R-:W-:Y:S04]  /*2c00*/  STS [R16+0xc0], R31 ;  /* 0x0000c01f10007388 */ /* 0x000fe80000000800 */
[----:B------:R-:W-:Y:S04]  /*2c10*/  STS [R15+0x20], R34 ;  /* 0x000020220f007388 */ /* 0x000fe80000000800 */
[----:B------:R-:W-:Y:S04]  /*2c20*/  STS [R14+0x60], R7 ;  /* 0x000060070e007388 */ /* 0x000fe80000000800 */
[----:B------:R-:W-:Y:S04]  /*2c30*/  STS [R3+0xa0], R8 ;  /* 0x0000a00803007388 */ /* 0x000fe80000000800 */
[----:B------:R1:W-:Y:S01]  /*2c40*/  STS [R16+0xe0], R9 ;  /* 0x0000e00910007388 */ /* 0x0003e20000000800 */
[----:B------:R-:W-:Y:S06]  /*2c50*/  BAR.SYNC.DEFER_BLOCKING 0x0 ;  /* 0x0000000000007b1d */ /* 0x000fec0000010000 */
[----:B------:R-:W2:Y:S04]  /*2c60*/  LDS R39, [R19] ;  /* 0x0000000013277984 */ /* 0x000ea80000000800 */
[----:B------:R-:W3:Y:S04]  /*2c70*/  LDS R41, [R2+0x800] ;  /* 0x0008000002297984 */ /* 0x000ee80000000800 */
[----:B------:R-:W4:Y:S04]  /*2c80*/  LDS R43, [R20+0x1000] ;  /* 0x00100000142b7984 */ /* 0x000f280000000800 */
[----:B------:R-:W5:Y:S04]  /*2c90*/  LDS R45, [R22+0x1800] ;  /* 0x00180000162d7984 */ /* 0x000f680000000800 */
[----:B------:R-:W5:Y:S04]  /*2ca0*/  LDS R47, [R23+0x2000] ;  /* 0x00200000172f7984 */ /* 0x000f680000000800 */
[----:B------:R-:W5:Y:S04]  /*2cb0*/  LDS R49, [R24+0x2800] ;  /* 0x0028000018317984 */ /* 0x000f680000000800 */
[----:B------:R-:W5:Y:S04]  /*2cc0*/  LDS R51, [R25+0x3000] ;  /* 0x0030000019337984 */ /* 0x000f680000000800 */
[----:B------:R-:W5:Y:S01]  /*2cd0*/  LDS R53, [R26+0x3800] ;  /* 0x003800001a357984 */ /* 0x000f620000000800 */
[----:B-1----:R-:W-:-:S02]  /*2ce0*/  IADD3 R9, R28, -0x2a0, RZ ;  /* 0xfffffd601c097810 */ /* 0x002fc40007ffe0ff */
[----:B------:R-:W-:Y:S02]  /*2cf0*/  IADD3 R31, R28, -0x240, RZ ;  /* 0xfffffdc01c1f7810 */ /* 0x000fe40007ffe0ff */
[----:B------:R-:W-:Y:S01]  /*2d00*/  IADD3 R7, R28, -0x180, RZ ;  /* 0xfffffe801c077810 */ /* 0x000fe20007ffe0ff */
[--C-:B0-----:R-:W-:Y:S01]  /*2d10*/  IMAD.WIDE R8, R9, 0x4, R4.reuse ;  /* 0x0000000409087825 */ /* 0x101fe200078e0204 */
[----:B------:R-:W-:Y:S02]  /*2d20*/  IADD3 R11, R28, -0x120, RZ ;  /* 0xfffffee01c0b7810 */ /* 0x000fe40007ffe0ff */
[----:B------:R-:W-:Y:S01]  /*2d30*/  IADD3 R35, R28, -0xc0, RZ ;  /* 0xffffff401c237810 */ /* 0x000fe20007ffe0ff */
[----:B------:R-:W-:Y:S01]  /*2d40*/  IMAD.WIDE R30, R31, 0x4, R4 ;  /* 0x000000041f1e7825 */ /* 0x000fe200078e0204 */
[----:B------:R-:W-:-:S03]  /*2d50*/  IADD3 R37, R28, -0x60, RZ ;  /* 0xffffffa01c257810 */ /* 0x000fc60007ffe0ff */
[--C-:B------:R-:W-:Y:S01]  /*2d60*/  IMAD.WIDE R32, R33, 0x4, R4.reuse ;  /* 0x0000000421207825 */ /* 0x100fe200078e0204 */
[----:B--2---:R0:W-:Y:S03]  /*2d70*/  @!P3 STG.E desc[UR6][R8.64], R39 ;  /* 0x000000270800b986 */ /* 0x0041e6000c101906 */
[--C-:B------:R-:W-:Y:S01]  /*2d80*/  IMAD.WIDE R6, R7, 0x4, R4.reuse ;  /* 0x0000000407067825 */ /* 0x100fe200078e0204 */
[----:B---3--:R1:W-:Y:S03]  /*2d90*/  @!P3 STG.E desc[UR6][R30.64], R41 ;  /* 0x000000291e00b986 */ /* 0x0083e6000c101906 */
[--C-:B------:R-:W-:Y:S01]  /*2da0*/  IMAD.WIDE R10, R11, 0x4, R4.reuse ;  /* 0x000000040b0a7825 */ /* 0x100fe200078e0204 */
[----:B----4-:R1:W-:Y:S03]  /*2db0*/  @!P3 STG.E desc[UR6][R32.64], R43 ;  /* 0x0000002b2000b986 */ /* 0x0103e6000c101906 */
[--C-:B------:R-:W-:Y:S01]  /*2dc0*/  IMAD.WIDE R34, R35, 0x4, R4.reuse ;  /* 0x0000000423227825 */ /* 0x100fe200078e0204 */
[----:B-----5:R1:W-:Y:S03]  /*2dd0*/  @!P3 STG.E desc[UR6][R6.64], R45 ;  /* 0x0000002d0600b986 */ /* 0x0203e6000c101906 */
[--C-:B0-----:R-:W-:Y:S01]  /*2de0*/  IMAD.WIDE R8, R37, 0x4, R4.reuse ;  /* 0x0000000425087825 */ /* 0x101fe200078e0204 */
[----:B------:R1:W-:Y:S03]  /*2df0*/  @!P3 STG.E desc[UR6][R10.64], R47 ;  /* 0x0000002f0a00b986 */ /* 0x0003e6000c101906 */
[----:B------:R-:W-:Y:S01]  /*2e00*/  IMAD.WIDE R4, R28, 0x4, R4 ;  /* 0x000000041c047825 */ /* 0x000fe200078e0204 */
[----:B------:R1:W-:Y:S04]  /*2e10*/  @!P3 STG.E desc[UR6][R34.64], R49 ;  /* 0x000000312200b986 */ /* 0x0003e8000c101906 */
[----:B------:R1:W-:Y:S01]  /*2e20*/  @!P3 STG.E desc[UR6][R8.64], R51 ;  /* 0x000000330800b986 */ /* 0x0003e2000c101906 */
[----:B------:R-:W-:-:S03]  /*2e30*/  IADD3 R28, R28, 0x300, RZ ;  /* 0x000003001c1c7810 */ /* 0x000fc60007ffe0ff */
[----:B------:R1:W-:Y:S01]  /*2e40*/  @!P3 STG.E desc[UR6][R4.64], R53 ;  /* 0x000000350400b986 */ /* 0x0003e2000c101906 */
[----:B------:R-:W-:Y:S05]  /*2e50*/  @!P0 BRA `(.L_x_1) ;  /* 0xfffffff800b48947 */ /* 0x000fea000383ffff */
[----:B------:R-:W-:Y:S05]  /*2e60*/  EXIT ;  /* 0x000000000000794d */ /* 0x000fea0003800000 */
.L_x_2:
[----:B------:R-:W-:-:S00]  /*2e70*/  BRA `(.L_x_2) ;  /* 0xfffffffc00fc7947 */ /* 0x000fc0000383ffff */
[----:B------:R-:W-:-:S00]  /*2e80*/  NOP ;  /* 0x0000000000007918 */ /* 0x000fc00000000000 */
[----:B------:R-:W-:-:S00]  /*2e90*/  NOP ;  /* 0x0000000000007918 */ /* 0x000fc00000000000 */
[----:B------:R-:W-:-:S00]  /*2ea0*/  NOP ;  /* 0x0000000000007918 */ /* 0x000fc00000000000 */
[----:B------:R-:W-:-:S00]  /*2eb0*/  NOP ;  /* 0x0000000000007918 */ /* 0x000fc00000000000 */
[----:B------:R-:W-:-:S00]  /*2ec0*/  NOP ;  /* 0x0000000000007918 */ /* 0x000fc00000000000 */
[----:B------:R-:W-:-:S00]  /*2ed0*/  NOP ;  /* 0x0000000000007918 */ /* 0x000fc00000000000 */
[----:B------:R-:W-:-:S00]  /*2ee0*/  NOP ;  /* 0x0000000000007918 */ /* 0x000fc00000000000 */
[----:B------:R-:W-:-:S00]  /*2ef0*/  NOP ;  /* 0x0000000000007918 */ /* 0x000fc00000000000 */
.L_x_3:


//--------------------- .nv.global.init           --------------------------
	.section	.nv.global.init,"aw",@progbits
.nv.global.init:
	.type		_$_str,@object
	.size		_$_str,(.L_0 - _$_str)
_$_str:
        /*0000*/ 	.byte	0x5f, 0x5f, 0x43, 0x55, 0x44, 0x41, 0x5f, 0x46, 0x54, 0x5a, 0x00
.L_0:


//--------------------- .nv.shared.triton_red_fused__native_batch_norm_legit_view_4 --------------------------
	.section	.nv.shared.triton_red_fused__native_batch_norm_legit_view_4,"aw",@nobits
	.sectionflags	@""
	.align	16
	.zero		1024


//--------------------- .nv.constant0.triton_red_fused__native_batch_norm_legit_view_4 --------------------------
	.section	.nv.constant0.triton_red_fused__native_batch_norm_legit_view_4,"a",@progbits
	.sectionflags	@""
	.align	4
.nv.constant0.triton_red_fused__native_batch_norm_legit_view_4:
	.zero		552
